//
// Generated by NVIDIA NVVM Compiler
//
// Compiler Build ID: CL-36424714
// Cuda compilation tools, release 13.0, V13.0.88
// Based on NVVM 20.0.0
//

.version 9.0
.target sm_100
.address_size 64

	// .globl	_Z10gemv_naivePKdS0_Pdii
// _ZZ15gemv_shared_memPKdS0_PdiiE8x_shared has been demoted

.visible .entry _Z10gemv_naivePKdS0_Pdii(
	.param .u64 .ptr .align 1 _Z10gemv_naivePKdS0_Pdii_param_0,
	.param .u64 .ptr .align 1 _Z10gemv_naivePKdS0_Pdii_param_1,
	.param .u64 .ptr .align 1 _Z10gemv_naivePKdS0_Pdii_param_2,
	.param .u32 _Z10gemv_naivePKdS0_Pdii_param_3,
	.param .u32 _Z10gemv_naivePKdS0_Pdii_param_4
)
{
	.reg .pred 	%p<11>;
	.reg .b32 	%r<38>;
	.reg .b64 	%rd<31>;
	.reg .b64 	%fd<112>;

	ld.param.u64 	%rd11, [_Z10gemv_naivePKdS0_Pdii_param_0];
	ld.param.u64 	%rd12, [_Z10gemv_naivePKdS0_Pdii_param_1];
	ld.param.u64 	%rd10, [_Z10gemv_naivePKdS0_Pdii_param_2];
	ld.param.u32 	%r24, [_Z10gemv_naivePKdS0_Pdii_param_3];
	ld.param.u32 	%r23, [_Z10gemv_naivePKdS0_Pdii_param_4];
	cvta.to.global.u64 	%rd1, %rd12;
	cvta.to.global.u64 	%rd2, %rd11;
	mov.u32 	%r25, %ctaid.x;
	mov.u32 	%r26, %ntid.x;
	mov.u32 	%r27, %tid.x;
	mad.lo.s32 	%r1, %r25, %r26, %r27;
	setp.ge.s32 	%p1, %r1, %r24;
	@%p1 bra 	$L__BB0_15;
	setp.lt.s32 	%p2, %r23, 1;
	mov.f64 	%fd111, 0d0000000000000000;
	@%p2 bra 	$L__BB0_14;
	mul.lo.s32 	%r2, %r23, %r1;
	and.b32  	%r3, %r23, 15;
	setp.lt.u32 	%p3, %r23, 16;
	mov.f64 	%fd111, 0d0000000000000000;
	mov.b32 	%r34, 0;
	@%p3 bra 	$L__BB0_5;
	and.b32  	%r34, %r23, 2147483632;
	neg.s32 	%r32, %r34;
	add.s64 	%rd3, %rd2, 64;
	add.s64 	%rd29, %rd1, 64;
	mov.f64 	%fd111, 0d0000000000000000;
	mov.u32 	%r31, %r2;
$L__BB0_4:
	.pragma "nounroll";
	mul.wide.s32 	%rd13, %r31, 8;
	add.s64 	%rd14, %rd3, %rd13;
	ld.global.f64 	%fd18, [%rd14+-64];
	ld.global.f64 	%fd19, [%rd29+-64];
	fma.rn.f64 	%fd20, %fd18, %fd19, %fd111;
	ld.global.f64 	%fd21, [%rd14+-56];
	ld.global.f64 	%fd22, [%rd29+-56];
	fma.rn.f64 	%fd23, %fd21, %fd22, %fd20;
	ld.global.f64 	%fd24, [%rd14+-48];
	ld.global.f64 	%fd25, [%rd29+-48];
	fma.rn.f64 	%fd26, %fd24, %fd25, %fd23;
	ld.global.f64 	%fd27, [%rd14+-40];
	ld.global.f64 	%fd28, [%rd29+-40];
	fma.rn.f64 	%fd29, %fd27, %fd28, %fd26;
	ld.global.f64 	%fd30, [%rd14+-32];
	ld.global.f64 	%fd31, [%rd29+-32];
	fma.rn.f64 	%fd32, %fd30, %fd31, %fd29;
	ld.global.f64 	%fd33, [%rd14+-24];
	ld.global.f64 	%fd34, [%rd29+-24];
	fma.rn.f64 	%fd35, %fd33, %fd34, %fd32;
	ld.global.f64 	%fd36, [%rd14+-16];
	ld.global.f64 	%fd37, [%rd29+-16];
	fma.rn.f64 	%fd38, %fd36, %fd37, %fd35;
	ld.global.f64 	%fd39, [%rd14+-8];
	ld.global.f64 	%fd40, [%rd29+-8];
	fma.rn.f64 	%fd41, %fd39, %fd40, %fd38;
	ld.global.f64 	%fd42, [%rd14];
	ld.global.f64 	%fd43, [%rd29];
	fma.rn.f64 	%fd44, %fd42, %fd43, %fd41;
	ld.global.f64 	%fd45, [%rd14+8];
	ld.global.f64 	%fd46, [%rd29+8];
	fma.rn.f64 	%fd47, %fd45, %fd46, %fd44;
	ld.global.f64 	%fd48, [%rd14+16];
	ld.global.f64 	%fd49, [%rd29+16];
	fma.rn.f64 	%fd50, %fd48, %fd49, %fd47;
	ld.global.f64 	%fd51, [%rd14+24];
	ld.global.f64 	%fd52, [%rd29+24];
	fma.rn.f64 	%fd53, %fd51, %fd52, %fd50;
	ld.global.f64 	%fd54, [%rd14+32];
	ld.global.f64 	%fd55, [%rd29+32];
	fma.rn.f64 	%fd56, %fd54, %fd55, %fd53;
	ld.global.f64 	%fd57, [%rd14+40];
	ld.global.f64 	%fd58, [%rd29+40];
	fma.rn.f64 	%fd59, %fd57, %fd58, %fd56;
	ld.global.f64 	%fd60, [%rd14+48];
	ld.global.f64 	%fd61, [%rd29+48];
	fma.rn.f64 	%fd62, %fd60, %fd61, %fd59;
	ld.global.f64 	%fd63, [%rd14+56];
	ld.global.f64 	%fd64, [%rd29+56];
	fma.rn.f64 	%fd111, %fd63, %fd64, %fd62;
	add.s32 	%r32, %r32, 16;
	add.s32 	%r31, %r31, 16;
	add.s64 	%rd29, %rd29, 128;
	setp.ne.s32 	%p4, %r32, 0;
	@%p4 bra 	$L__BB0_4;
$L__BB0_5:
	setp.eq.s32 	%p5, %r3, 0;
	@%p5 bra 	$L__BB0_14;
	and.b32  	%r11, %r23, 7;
	setp.lt.u32 	%p6, %r3, 8;
	@%p6 bra 	$L__BB0_8;
	add.s32 	%r29, %r34, %r2;
	mul.wide.s32 	%rd15, %r29, 8;
	add.s64 	%rd16, %rd2, %rd15;
	ld.global.f64 	%fd66, [%rd16];
	mul.wide.u32 	%rd17, %r34, 8;
	add.s64 	%rd18, %rd1, %rd17;
	ld.global.f64 	%fd67, [%rd18];
	fma.rn.f64 	%fd68, %fd66, %fd67, %fd111;
	ld.global.f64 	%fd69, [%rd16+8];
	ld.global.f64 	%fd70, [%rd18+8];
	fma.rn.f64 	%fd71, %fd69, %fd70, %fd68;
	ld.global.f64 	%fd72, [%rd16+16];
	ld.global.f64 	%fd73, [%rd18+16];
	fma.rn.f64 	%fd74, %fd72, %fd73, %fd71;
	ld.global.f64 	%fd75, [%rd16+24];
	ld.global.f64 	%fd76, [%rd18+24];
	fma.rn.f64 	%fd77, %fd75, %fd76, %fd74;
	ld.global.f64 	%fd78, [%rd16+32];
	ld.global.f64 	%fd79, [%rd18+32];
	fma.rn.f64 	%fd80, %fd78, %fd79, %fd77;
	ld.global.f64 	%fd81, [%rd16+40];
	ld.global.f64 	%fd82, [%rd18+40];
	fma.rn.f64 	%fd83, %fd81, %fd82, %fd80;
	ld.global.f64 	%fd84, [%rd16+48];
	ld.global.f64 	%fd85, [%rd18+48];
	fma.rn.f64 	%fd86, %fd84, %fd85, %fd83;
	ld.global.f64 	%fd87, [%rd16+56];
	ld.global.f64 	%fd88, [%rd18+56];
	fma.rn.f64 	%fd111, %fd87, %fd88, %fd86;
	add.s32 	%r34, %r34, 8;
$L__BB0_8:
	setp.eq.s32 	%p7, %r11, 0;
	@%p7 bra 	$L__BB0_14;
	and.b32  	%r14, %r23, 3;
	setp.lt.u32 	%p8, %r11, 4;
	@%p8 bra 	$L__BB0_11;
	add.s32 	%r30, %r34, %r2;
	mul.wide.s32 	%rd19, %r30, 8;
	add.s64 	%rd20, %rd2, %rd19;
	ld.global.f64 	%fd90, [%rd20];
	mul.wide.u32 	%rd21, %r34, 8;
	add.s64 	%rd22, %rd1, %rd21;
	ld.global.f64 	%fd91, [%rd22];
	fma.rn.f64 	%fd92, %fd90, %fd91, %fd111;
	ld.global.f64 	%fd93, [%rd20+8];
	ld.global.f64 	%fd94, [%rd22+8];
	fma.rn.f64 	%fd95, %fd93, %fd94, %fd92;
	ld.global.f64 	%fd96, [%rd20+16];
	ld.global.f64 	%fd97, [%rd22+16];
	fma.rn.f64 	%fd98, %fd96, %fd97, %fd95;
	ld.global.f64 	%fd99, [%rd20+24];
	ld.global.f64 	%fd100, [%rd22+24];
	fma.rn.f64 	%fd111, %fd99, %fd100, %fd98;
	add.s32 	%r34, %r34, 4;
$L__BB0_11:
	setp.eq.s32 	%p9, %r14, 0;
	@%p9 bra 	$L__BB0_14;
	mul.wide.u32 	%rd23, %r34, 8;
	add.s64 	%rd30, %rd1, %rd23;
	add.s32 	%r37, %r34, %r2;
	neg.s32 	%r36, %r14;
$L__BB0_13:
	.pragma "nounroll";
	mul.wide.s32 	%rd24, %r37, 8;
	add.s64 	%rd25, %rd2, %rd24;
	ld.global.f64 	%fd101, [%rd25];
	ld.global.f64 	%fd102, [%rd30];
	fma.rn.f64 	%fd111, %fd101, %fd102, %fd111;
	add.s64 	%rd30, %rd30, 8;
	add.s32 	%r37, %r37, 1;
	add.s32 	%r36, %r36, 1;
	setp.ne.s32 	%p10, %r36, 0;
	@%p10 bra 	$L__BB0_13;
$L__BB0_14:
	cvta.to.global.u64 	%rd26, %rd10;
	mul.wide.s32 	%rd27, %r1, 8;
	add.s64 	%rd28, %rd26, %rd27;
	st.global.f64 	[%rd28], %fd111;
$L__BB0_15:
	ret;

}
	// .globl	_Z19gemv_global_mem_optPKdS0_Pdii
.visible .entry _Z19gemv_global_mem_optPKdS0_Pdii(
	.param .u64 .ptr .align 1 _Z19gemv_global_mem_optPKdS0_Pdii_param_0,
	.param .u64 .ptr .align 1 _Z19gemv_global_mem_optPKdS0_Pdii_param_1,
	.param .u64 .ptr .align 1 _Z19gemv_global_mem_optPKdS0_Pdii_param_2,
	.param .u32 _Z19gemv_global_mem_optPKdS0_Pdii_param_3,
	.param .u32 _Z19gemv_global_mem_optPKdS0_Pdii_param_4
)
{
	.reg .pred 	%p<29>;
	.reg .b32 	%r<51>;
	.reg .b64 	%rd<21>;
	.reg .b64 	%fd<142>;

	ld.param.u64 	%rd10, [_Z19gemv_global_mem_optPKdS0_Pdii_param_0];
	ld.param.u64 	%rd11, [_Z19gemv_global_mem_optPKdS0_Pdii_param_1];
	ld.param.u64 	%rd9, [_Z19gemv_global_mem_optPKdS0_Pdii_param_2];
	ld.param.u32 	%r14, [_Z19gemv_global_mem_optPKdS0_Pdii_param_3];
	ld.param.u32 	%r13, [_Z19gemv_global_mem_optPKdS0_Pdii_param_4];
	cvta.to.global.u64 	%rd1, %rd11;
	cvta.to.global.u64 	%rd2, %rd10;
	mov.u32 	%r15, %ctaid.x;
	mov.u32 	%r16, %ntid.x;
	mov.u32 	%r17, %tid.x;
	mad.lo.s32 	%r1, %r15, %r16, %r17;
	setp.ge.s32 	%p1, %r1, %r14;
	@%p1 bra 	$L__BB1_52;
	setp.lt.s32 	%p2, %r13, 1;
	mov.f64 	%fd127, 0d0000000000000000;
	@%p2 bra 	$L__BB1_51;
	mul.lo.s32 	%r2, %r13, %r1;
	add.s32 	%r3, %r13, -1;
	shr.u32 	%r19, %r3, 2;
	add.s32 	%r4, %r19, 1;
	setp.lt.u32 	%p3, %r13, 13;
	mov.f64 	%fd127, 0d0000000000000000;
	mov.b32 	%r49, 0;
	@%p3 bra 	$L__BB1_29;
	and.b32  	%r5, %r4, 2147483644;
	mov.f64 	%fd127, 0d0000000000000000;
	mov.b32 	%r49, 0;
	mov.u32 	%r48, %r49;
$L__BB1_4:
	.pragma "nounroll";
	add.s32 	%r21, %r49, %r2;
	mul.wide.s32 	%rd12, %r21, 8;
	add.s64 	%rd3, %rd2, %rd12;
	ld.global.f64 	%fd59, [%rd3];
	mul.wide.u32 	%rd13, %r49, 8;
	add.s64 	%rd4, %rd1, %rd13;
	ld.global.f64 	%fd60, [%rd4];
	fma.rn.f64 	%fd118, %fd59, %fd60, %fd127;
	add.s32 	%r22, %r49, 1;
	setp.ge.s32 	%p4, %r22, %r13;
	@%p4 bra 	$L__BB1_6;
	ld.global.f64 	%fd61, [%rd3+8];
	ld.global.f64 	%fd62, [%rd4+8];
	fma.rn.f64 	%fd118, %fd61, %fd62, %fd118;
$L__BB1_6:
	add.s32 	%r23, %r49, 2;
	setp.ge.s32 	%p5, %r23, %r13;
	@%p5 bra 	$L__BB1_8;
	ld.global.f64 	%fd63, [%rd3+16];
	ld.global.f64 	%fd64, [%rd4+16];
	fma.rn.f64 	%fd118, %fd63, %fd64, %fd118;
$L__BB1_8:
	add.s32 	%r24, %r49, 3;
	setp.ge.s32 	%p6, %r24, %r13;
	@%p6 bra 	$L__BB1_10;
	ld.global.f64 	%fd65, [%rd3+24];
	ld.global.f64 	%fd66, [%rd4+24];
	fma.rn.f64 	%fd118, %fd65, %fd66, %fd118;
$L__BB1_10:
	ld.global.f64 	%fd67, [%rd3+32];
	ld.global.f64 	%fd68, [%rd4+32];
	fma.rn.f64 	%fd121, %fd67, %fd68, %fd118;
	add.s32 	%r25, %r49, 5;
	setp.ge.s32 	%p7, %r25, %r13;
	@%p7 bra 	$L__BB1_12;
	ld.global.f64 	%fd69, [%rd3+40];
	ld.global.f64 	%fd70, [%rd4+40];
	fma.rn.f64 	%fd121, %fd69, %fd70, %fd121;
$L__BB1_12:
	add.s32 	%r26, %r49, 6;
	setp.ge.s32 	%p8, %r26, %r13;
	@%p8 bra 	$L__BB1_14;
	ld.global.f64 	%fd71, [%rd3+48];
	ld.global.f64 	%fd72, [%rd4+48];
	fma.rn.f64 	%fd121, %fd71, %fd72, %fd121;
$L__BB1_14:
	add.s32 	%r27, %r49, 7;
	setp.ge.s32 	%p9, %r27, %r13;
	@%p9 bra 	$L__BB1_16;
	ld.global.f64 	%fd73, [%rd3+56];
	ld.global.f64 	%fd74, [%rd4+56];
	fma.rn.f64 	%fd121, %fd73, %fd74, %fd121;
$L__BB1_16:
	ld.global.f64 	%fd75, [%rd3+64];
	ld.global.f64 	%fd76, [%rd4+64];
	fma.rn.f64 	%fd124, %fd75, %fd76, %fd121;
	add.s32 	%r28, %r49, 9;
	setp.ge.s32 	%p10, %r28, %r13;
	@%p10 bra 	$L__BB1_18;
	ld.global.f64 	%fd77, [%rd3+72];
	ld.global.f64 	%fd78, [%rd4+72];
	fma.rn.f64 	%fd124, %fd77, %fd78, %fd124;
$L__BB1_18:
	add.s32 	%r29, %r49, 10;
	setp.ge.s32 	%p11, %r29, %r13;
	@%p11 bra 	$L__BB1_20;
	ld.global.f64 	%fd79, [%rd3+80];
	ld.global.f64 	%fd80, [%rd4+80];
	fma.rn.f64 	%fd124, %fd79, %fd80, %fd124;
$L__BB1_20:
	add.s32 	%r30, %r49, 11;
	setp.ge.s32 	%p12, %r30, %r13;
	@%p12 bra 	$L__BB1_22;
	ld.global.f64 	%fd81, [%rd3+88];
	ld.global.f64 	%fd82, [%rd4+88];
	fma.rn.f64 	%fd124, %fd81, %fd82, %fd124;
$L__BB1_22:
	ld.global.f64 	%fd83, [%rd3+96];
	ld.global.f64 	%fd84, [%rd4+96];
	fma.rn.f64 	%fd127, %fd83, %fd84, %fd124;
	add.s32 	%r31, %r49, 13;
	setp.ge.s32 	%p13, %r31, %r13;
	@%p13 bra 	$L__BB1_24;
	ld.global.f64 	%fd85, [%rd3+104];
	ld.global.f64 	%fd86, [%rd4+104];
	fma.rn.f64 	%fd127, %fd85, %fd86, %fd127;
$L__BB1_24:
	add.s32 	%r32, %r49, 14;
	setp.ge.s32 	%p14, %r32, %r13;
	@%p14 bra 	$L__BB1_26;
	ld.global.f64 	%fd87, [%rd3+112];
	ld.global.f64 	%fd88, [%rd4+112];
	fma.rn.f64 	%fd127, %fd87, %fd88, %fd127;
$L__BB1_26:
	add.s32 	%r33, %r49, 15;
	setp.ge.s32 	%p15, %r33, %r13;
	@%p15 bra 	$L__BB1_28;
	ld.global.f64 	%fd89, [%rd3+120];
	ld.global.f64 	%fd90, [%rd4+120];
	fma.rn.f64 	%fd127, %fd89, %fd90, %fd127;
$L__BB1_28:
	add.s32 	%r49, %r49, 16;
	add.s32 	%r48, %r48, 4;
	setp.ne.s32 	%p16, %r48, %r5;
	@%p16 bra 	$L__BB1_4;
$L__BB1_29:
	and.b32  	%r34, %r4, 3;
	setp.eq.s32 	%p17, %r34, 0;
	@%p17 bra 	$L__BB1_51;
	setp.eq.s32 	%p18, %r34, 1;
	@%p18 bra 	$L__BB1_44;
	add.s32 	%r35, %r49, %r2;
	mul.wide.s32 	%rd14, %r35, 8;
	add.s64 	%rd5, %rd2, %rd14;
	ld.global.f64 	%fd92, [%rd5];
	mul.wide.u32 	%rd15, %r49, 8;
	add.s64 	%rd6, %rd1, %rd15;
	ld.global.f64 	%fd93, [%rd6];
	fma.rn.f64 	%fd132, %fd92, %fd93, %fd127;
	add.s32 	%r36, %r49, 1;
	setp.ge.s32 	%p19, %r36, %r13;
	@%p19 bra 	$L__BB1_33;
	ld.global.f64 	%fd94, [%rd5+8];
	ld.global.f64 	%fd95, [%rd6+8];
	fma.rn.f64 	%fd132, %fd94, %fd95, %fd132;
$L__BB1_33:
	add.s32 	%r37, %r49, 2;
	setp.ge.s32 	%p20, %r37, %r13;
	@%p20 bra 	$L__BB1_35;
	ld.global.f64 	%fd96, [%rd5+16];
	ld.global.f64 	%fd97, [%rd6+16];
	fma.rn.f64 	%fd132, %fd96, %fd97, %fd132;
$L__BB1_35:
	add.s32 	%r38, %r49, 3;
	setp.ge.s32 	%p21, %r38, %r13;
	@%p21 bra 	$L__BB1_37;
	ld.global.f64 	%fd98, [%rd5+24];
	ld.global.f64 	%fd99, [%rd6+24];
	fma.rn.f64 	%fd132, %fd98, %fd99, %fd132;
$L__BB1_37:
	ld.global.f64 	%fd100, [%rd5+32];
	ld.global.f64 	%fd101, [%rd6+32];
	fma.rn.f64 	%fd127, %fd100, %fd101, %fd132;
	add.s32 	%r39, %r49, 5;
	setp.ge.s32 	%p22, %r39, %r13;
	@%p22 bra 	$L__BB1_39;
	ld.global.f64 	%fd102, [%rd5+40];
	ld.global.f64 	%fd103, [%rd6+40];
	fma.rn.f64 	%fd127, %fd102, %fd103, %fd127;
$L__BB1_39:
	add.s32 	%r40, %r49, 6;
	setp.ge.s32 	%p23, %r40, %r13;
	@%p23 bra 	$L__BB1_41;
	ld.global.f64 	%fd104, [%rd5+48];
	ld.global.f64 	%fd105, [%rd6+48];
	fma.rn.f64 	%fd127, %fd104, %fd105, %fd127;
$L__BB1_41:
	add.s32 	%r41, %r49, 7;
	setp.ge.s32 	%p24, %r41, %r13;
	@%p24 bra 	$L__BB1_43;
	ld.global.f64 	%fd106, [%rd5+56];
	ld.global.f64 	%fd107, [%rd6+56];
	fma.rn.f64 	%fd127, %fd106, %fd107, %fd127;
$L__BB1_43:
	add.s32 	%r49, %r49, 8;
$L__BB1_44:
	and.b32  	%r42, %r3, 4;
	setp.ne.s32 	%p25, %r42, 0;
	@%p25 bra 	$L__BB1_51;
	add.s32 	%r43, %r49, %r2;
	mul.wide.s32 	%rd16, %r43, 8;
	add.s64 	%rd7, %rd2, %rd16;
	ld.global.f64 	%fd108, [%rd7];
	mul.wide.u32 	%rd17, %r49, 8;
	add.s64 	%rd8, %rd1, %rd17;
	ld.global.f64 	%fd109, [%rd8];
	fma.rn.f64 	%fd127, %fd108, %fd109, %fd127;
	add.s32 	%r44, %r49, 1;
	setp.ge.s32 	%p26, %r44, %r13;
	@%p26 bra 	$L__BB1_47;
	ld.global.f64 	%fd110, [%rd7+8];
	ld.global.f64 	%fd111, [%rd8+8];
	fma.rn.f64 	%fd127, %fd110, %fd111, %fd127;
$L__BB1_47:
	add.s32 	%r45, %r49, 2;
	setp.ge.s32 	%p27, %r45, %r13;
	@%p27 bra 	$L__BB1_49;
	ld.global.f64 	%fd112, [%rd7+16];
	ld.global.f64 	%fd113, [%rd8+16];
	fma.rn.f64 	%fd127, %fd112, %fd113, %fd127;
$L__BB1_49:
	add.s32 	%r46, %r49, 3;
	setp.ge.s32 	%p28, %r46, %r13;
	@%p28 bra 	$L__BB1_51;
	ld.global.f64 	%fd114, [%rd7+24];
	ld.global.f64 	%fd115, [%rd8+24];
	fma.rn.f64 	%fd127, %fd114, %fd115, %fd127;
$L__BB1_51:
	cvta.to.global.u64 	%rd18, %rd9;
	mul.wide.s32 	%rd19, %r1, 8;
	add.s64 	%rd20, %rd18, %rd19;
	st.global.f64 	[%rd20], %fd127;
$L__BB1_52:
	ret;

}
	// .globl	_Z15gemv_shared_memPKdS0_Pdii
.visible .entry _Z15gemv_shared_memPKdS0_Pdii(
	.param .u64 .ptr .align 1 _Z15gemv_shared_memPKdS0_Pdii_param_0,
	.param .u64 .ptr .align 1 _Z15gemv_shared_memPKdS0_Pdii_param_1,
	.param .u64 .ptr .align 1 _Z15gemv_shared_memPKdS0_Pdii_param_2,
	.param .u32 _Z15gemv_shared_memPKdS0_Pdii_param_3,
	.param .u32 _Z15gemv_shared_memPKdS0_Pdii_param_4
)
{
	.reg .pred 	%p<8>;
	.reg .b32 	%r<31>;
	.reg .b64 	%rd<13>;
	.reg .b64 	%fd<13>;
	// demoted variable
	.shared .align 8 .b8 _ZZ15gemv_shared_memPKdS0_PdiiE8x_shared[4096];
	ld.param.u64 	%rd3, [_Z15gemv_shared_memPKdS0_Pdii_param_0];
	ld.param.u64 	%rd4, [_Z15gemv_shared_memPKdS0_Pdii_param_1];
	ld.param.u64 	%rd5, [_Z15gemv_shared_memPKdS0_Pdii_param_2];
	ld.param.u32 	%r19, [_Z15gemv_shared_memPKdS0_Pdii_param_3];
	ld.param.u32 	%r18, [_Z15gemv_shared_memPKdS0_Pdii_param_4];
	mov.u32 	%r20, %ctaid.x;
	mov.u32 	%r1, %ntid.x;
	mov.u32 	%r2, %tid.x;
	mad.lo.s32 	%r3, %r20, %r1, %r2;
	setp.ge.s32 	%p1, %r3, %r19;
	@%p1 bra 	$L__BB2_9;
	setp.lt.s32 	%p2, %r18, 1;
	mov.f64 	%fd11, 0d0000000000000000;
	@%p2 bra 	$L__BB2_8;
	shl.b32 	%r22, %r2, 3;
	mov.u32 	%r23, _ZZ15gemv_shared_memPKdS0_PdiiE8x_shared;
	add.s32 	%r4, %r23, %r22;
	mul.lo.s32 	%r5, %r18, %r3;
	cvta.to.global.u64 	%rd1, %rd4;
	cvta.to.global.u64 	%rd2, %rd3;
	mov.f64 	%fd11, 0d0000000000000000;
	mov.b32 	%r26, 0;
$L__BB2_3:
	add.s32 	%r7, %r26, %r2;
	setp.ge.u32 	%p3, %r7, %r18;
	@%p3 bra 	$L__BB2_5;
	mul.wide.u32 	%rd6, %r7, 8;
	add.s64 	%rd7, %rd1, %rd6;
	ld.global.f64 	%fd7, [%rd7];
	st.shared.f64 	[%r4], %fd7;
$L__BB2_5:
	bar.sync 	0;
	add.s32 	%r27, %r26, %r5;
	mov.b32 	%r30, 0;
	mov.u32 	%r28, %r23;
	mov.u32 	%r29, %r26;
$L__BB2_6:
	mul.wide.s32 	%rd8, %r27, 8;
	add.s64 	%rd9, %rd2, %rd8;
	ld.global.f64 	%fd8, [%rd9];
	ld.shared.f64 	%fd9, [%r28];
	fma.rn.f64 	%fd11, %fd8, %fd9, %fd11;
	add.s32 	%r30, %r30, 1;
	setp.lt.u32 	%p4, %r30, %r1;
	add.s32 	%r29, %r29, 1;
	setp.lt.s32 	%p5, %r29, %r18;
	and.pred  	%p6, %p4, %p5;
	add.s32 	%r28, %r28, 8;
	add.s32 	%r27, %r27, 1;
	@%p6 bra 	$L__BB2_6;
	bar.sync 	0;
	add.s32 	%r26, %r26, %r1;
	setp.lt.s32 	%p7, %r26, %r18;
	@%p7 bra 	$L__BB2_3;
$L__BB2_8:
	cvta.to.global.u64 	%rd10, %rd5;
	mul.wide.s32 	%rd11, %r3, 8;
	add.s64 	%rd12, %rd10, %rd11;
	st.global.f64 	[%rd12], %fd11;
$L__BB2_9:
	ret;

}
	// .globl	_Z17gemv_register_optPKdS0_Pdii
.visible .entry _Z17gemv_register_optPKdS0_Pdii(
	.param .u64 .ptr .align 1 _Z17gemv_register_optPKdS0_Pdii_param_0,
	.param .u64 .ptr .align 1 _Z17gemv_register_optPKdS0_Pdii_param_1,
	.param .u64 .ptr .align 1 _Z17gemv_register_optPKdS0_Pdii_param_2,
	.param .u32 _Z17gemv_register_optPKdS0_Pdii_param_3,
	.param .u32 _Z17gemv_register_optPKdS0_Pdii_param_4
)
{
	.reg .pred 	%p<17>;
	.reg .b32 	%r<74>;
	.reg .b64 	%rd<48>;
	.reg .b64 	%fd<210>;

	ld.param.u64 	%rd15, [_Z17gemv_register_optPKdS0_Pdii_param_0];
	ld.param.u64 	%rd16, [_Z17gemv_register_optPKdS0_Pdii_param_1];
	ld.param.u64 	%rd14, [_Z17gemv_register_optPKdS0_Pdii_param_2];
	ld.param.u32 	%r42, [_Z17gemv_register_optPKdS0_Pdii_param_3];
	ld.param.u32 	%r41, [_Z17gemv_register_optPKdS0_Pdii_param_4];
	cvta.to.global.u64 	%rd1, %rd16;
	cvta.to.global.u64 	%rd2, %rd15;
	mov.u32 	%r43, %ctaid.x;
	mov.u32 	%r44, %ntid.x;
	mov.u32 	%r45, %tid.x;
	mad.lo.s32 	%r1, %r43, %r44, %r45;
	setp.ge.s32 	%p1, %r1, %r42;
	@%p1 bra 	$L__BB3_24;
	setp.lt.s32 	%p2, %r41, 4;
	mov.b32 	%r69, 0;
	mov.f64 	%fd209, 0d0000000000000000;
	@%p2 bra 	$L__BB3_10;
	add.s32 	%r2, %r41, -4;
	mul.lo.s32 	%r3, %r41, %r1;
	shr.u32 	%r48, %r2, 2;
	add.s32 	%r4, %r48, 1;
	setp.lt.u32 	%p3, %r2, 12;
	mov.f64 	%fd209, 0d0000000000000000;
	mov.b32 	%r65, 0;
	@%p3 bra 	$L__BB3_5;
	and.b32  	%r50, %r4, 2147483644;
	neg.s32 	%r64, %r50;
	add.s64 	%rd3, %rd2, 64;
	add.s64 	%rd45, %rd1, 64;
	mov.f64 	%fd209, 0d0000000000000000;
	mov.b32 	%r65, 0;
	mov.u32 	%r63, %r3;
$L__BB3_4:
	.pragma "nounroll";
	mul.wide.s32 	%rd17, %r63, 8;
	add.s64 	%rd18, %rd3, %rd17;
	ld.global.f64 	%fd27, [%rd18+-64];
	ld.global.f64 	%fd28, [%rd45+-64];
	fma.rn.f64 	%fd29, %fd27, %fd28, %fd209;
	ld.global.f64 	%fd30, [%rd18+-56];
	ld.global.f64 	%fd31, [%rd45+-56];
	fma.rn.f64 	%fd32, %fd30, %fd31, %fd29;
	ld.global.f64 	%fd33, [%rd18+-48];
	ld.global.f64 	%fd34, [%rd45+-48];
	fma.rn.f64 	%fd35, %fd33, %fd34, %fd32;
	ld.global.f64 	%fd36, [%rd18+-40];
	ld.global.f64 	%fd37, [%rd45+-40];
	fma.rn.f64 	%fd38, %fd36, %fd37, %fd35;
	ld.global.f64 	%fd39, [%rd18+-32];
	ld.global.f64 	%fd40, [%rd45+-32];
	fma.rn.f64 	%fd41, %fd39, %fd40, %fd38;
	ld.global.f64 	%fd42, [%rd18+-24];
	ld.global.f64 	%fd43, [%rd45+-24];
	fma.rn.f64 	%fd44, %fd42, %fd43, %fd41;
	ld.global.f64 	%fd45, [%rd18+-16];
	ld.global.f64 	%fd46, [%rd45+-16];
	fma.rn.f64 	%fd47, %fd45, %fd46, %fd44;
	ld.global.f64 	%fd48, [%rd18+-8];
	ld.global.f64 	%fd49, [%rd45+-8];
	fma.rn.f64 	%fd50, %fd48, %fd49, %fd47;
	ld.global.f64 	%fd51, [%rd18];
	ld.global.f64 	%fd52, [%rd45];
	fma.rn.f64 	%fd53, %fd51, %fd52, %fd50;
	ld.global.f64 	%fd54, [%rd18+8];
	ld.global.f64 	%fd55, [%rd45+8];
	fma.rn.f64 	%fd56, %fd54, %fd55, %fd53;
	ld.global.f64 	%fd57, [%rd18+16];
	ld.global.f64 	%fd58, [%rd45+16];
	fma.rn.f64 	%fd59, %fd57, %fd58, %fd56;
	ld.global.f64 	%fd60, [%rd18+24];
	ld.global.f64 	%fd61, [%rd45+24];
	fma.rn.f64 	%fd62, %fd60, %fd61, %fd59;
	ld.global.f64 	%fd63, [%rd18+32];
	ld.global.f64 	%fd64, [%rd45+32];
	fma.rn.f64 	%fd65, %fd63, %fd64, %fd62;
	ld.global.f64 	%fd66, [%rd18+40];
	ld.global.f64 	%fd67, [%rd45+40];
	fma.rn.f64 	%fd68, %fd66, %fd67, %fd65;
	ld.global.f64 	%fd69, [%rd18+48];
	ld.global.f64 	%fd70, [%rd45+48];
	fma.rn.f64 	%fd71, %fd69, %fd70, %fd68;
	ld.global.f64 	%fd72, [%rd18+56];
	ld.global.f64 	%fd73, [%rd45+56];
	fma.rn.f64 	%fd209, %fd72, %fd73, %fd71;
	add.s32 	%r65, %r65, 16;
	add.s32 	%r64, %r64, 4;
	add.s32 	%r63, %r63, 16;
	add.s64 	%rd45, %rd45, 128;
	setp.eq.s32 	%p4, %r64, 0;
	@%p4 bra 	$L__BB3_5;
	bra.uni 	$L__BB3_4;
$L__BB3_5:
	and.b32  	%r52, %r2, -4;
	add.s32 	%r69, %r52, 4;
	and.b32  	%r51, %r4, 3;
	setp.eq.s32 	%p5, %r51, 0;
	@%p5 bra 	$L__BB3_10;
	setp.eq.s32 	%p6, %r51, 1;
	@%p6 bra 	$L__BB3_8;
	add.s32 	%r53, %r65, %r3;
	mul.wide.s32 	%rd19, %r53, 8;
	add.s64 	%rd20, %rd2, %rd19;
	ld.global.f64 	%fd75, [%rd20];
	mul.wide.u32 	%rd21, %r65, 8;
	add.s64 	%rd22, %rd1, %rd21;
	ld.global.f64 	%fd76, [%rd22];
	fma.rn.f64 	%fd77, %fd75, %fd76, %fd209;
	ld.global.f64 	%fd78, [%rd20+8];
	ld.global.f64 	%fd79, [%rd22+8];
	fma.rn.f64 	%fd80, %fd78, %fd79, %fd77;
	ld.global.f64 	%fd81, [%rd20+16];
	ld.global.f64 	%fd82, [%rd22+16];
	fma.rn.f64 	%fd83, %fd81, %fd82, %fd80;
	ld.global.f64 	%fd84, [%rd20+24];
	ld.global.f64 	%fd85, [%rd22+24];
	fma.rn.f64 	%fd86, %fd84, %fd85, %fd83;
	ld.global.f64 	%fd87, [%rd20+32];
	ld.global.f64 	%fd88, [%rd22+32];
	fma.rn.f64 	%fd89, %fd87, %fd88, %fd86;
	ld.global.f64 	%fd90, [%rd20+40];
	ld.global.f64 	%fd91, [%rd22+40];
	fma.rn.f64 	%fd92, %fd90, %fd91, %fd89;
	ld.global.f64 	%fd93, [%rd20+48];
	ld.global.f64 	%fd94, [%rd22+48];
	fma.rn.f64 	%fd95, %fd93, %fd94, %fd92;
	ld.global.f64 	%fd96, [%rd20+56];
	ld.global.f64 	%fd97, [%rd22+56];
	fma.rn.f64 	%fd209, %fd96, %fd97, %fd95;
	add.s32 	%r65, %r65, 8;
$L__BB3_8:
	and.b32  	%r54, %r2, 4;
	setp.ne.s32 	%p7, %r54, 0;
	@%p7 bra 	$L__BB3_10;
	add.s32 	%r55, %r65, %r3;
	mul.wide.s32 	%rd23, %r55, 8;
	add.s64 	%rd24, %rd2, %rd23;
	ld.global.f64 	%fd98, [%rd24];
	mul.wide.u32 	%rd25, %r65, 8;
	add.s64 	%rd26, %rd1, %rd25;
	ld.global.f64 	%fd99, [%rd26];
	fma.rn.f64 	%fd100, %fd98, %fd99, %fd209;
	ld.global.f64 	%fd101, [%rd24+8];
	ld.global.f64 	%fd102, [%rd26+8];
	fma.rn.f64 	%fd103, %fd101, %fd102, %fd100;
	ld.global.f64 	%fd104, [%rd24+16];
	ld.global.f64 	%fd105, [%rd26+16];
	fma.rn.f64 	%fd106, %fd104, %fd105, %fd103;
	ld.global.f64 	%fd107, [%rd24+24];
	ld.global.f64 	%fd108, [%rd26+24];
	fma.rn.f64 	%fd209, %fd107, %fd108, %fd106;
$L__BB3_10:
	setp.ge.s32 	%p8, %r69, %r41;
	@%p8 bra 	$L__BB3_23;
	mul.lo.s32 	%r11, %r41, %r1;
	sub.s32 	%r12, %r41, %r69;
	and.b32  	%r13, %r12, 15;
	sub.s32 	%r56, %r69, %r41;
	setp.gt.u32 	%p9, %r56, -16;
	@%p9 bra 	$L__BB3_14;
	and.b32  	%r57, %r12, -16;
	neg.s32 	%r67, %r57;
	add.s64 	%rd5, %rd2, 64;
	add.s32 	%r66, %r69, %r11;
	mul.wide.u32 	%rd27, %r69, 8;
	add.s64 	%rd28, %rd27, %rd1;
	add.s64 	%rd46, %rd28, 64;
$L__BB3_13:
	.pragma "nounroll";
	mul.wide.s32 	%rd29, %r66, 8;
	add.s64 	%rd30, %rd5, %rd29;
	ld.global.f64 	%fd110, [%rd30+-64];
	ld.global.f64 	%fd111, [%rd46+-64];
	fma.rn.f64 	%fd112, %fd110, %fd111, %fd209;
	ld.global.f64 	%fd113, [%rd30+-56];
	ld.global.f64 	%fd114, [%rd46+-56];
	fma.rn.f64 	%fd115, %fd113, %fd114, %fd112;
	ld.global.f64 	%fd116, [%rd30+-48];
	ld.global.f64 	%fd117, [%rd46+-48];
	fma.rn.f64 	%fd118, %fd116, %fd117, %fd115;
	ld.global.f64 	%fd119, [%rd30+-40];
	ld.global.f64 	%fd120, [%rd46+-40];
	fma.rn.f64 	%fd121, %fd119, %fd120, %fd118;
	ld.global.f64 	%fd122, [%rd30+-32];
	ld.global.f64 	%fd123, [%rd46+-32];
	fma.rn.f64 	%fd124, %fd122, %fd123, %fd121;
	ld.global.f64 	%fd125, [%rd30+-24];
	ld.global.f64 	%fd126, [%rd46+-24];
	fma.rn.f64 	%fd127, %fd125, %fd126, %fd124;
	ld.global.f64 	%fd128, [%rd30+-16];
	ld.global.f64 	%fd129, [%rd46+-16];
	fma.rn.f64 	%fd130, %fd128, %fd129, %fd127;
	ld.global.f64 	%fd131, [%rd30+-8];
	ld.global.f64 	%fd132, [%rd46+-8];
	fma.rn.f64 	%fd133, %fd131, %fd132, %fd130;
	ld.global.f64 	%fd134, [%rd30];
	ld.global.f64 	%fd135, [%rd46];
	fma.rn.f64 	%fd136, %fd134, %fd135, %fd133;
	ld.global.f64 	%fd137, [%rd30+8];
	ld.global.f64 	%fd138, [%rd46+8];
	fma.rn.f64 	%fd139, %fd137, %fd138, %fd136;
	ld.global.f64 	%fd140, [%rd30+16];
	ld.global.f64 	%fd141, [%rd46+16];
	fma.rn.f64 	%fd142, %fd140, %fd141, %fd139;
	ld.global.f64 	%fd143, [%rd30+24];
	ld.global.f64 	%fd144, [%rd46+24];
	fma.rn.f64 	%fd145, %fd143, %fd144, %fd142;
	ld.global.f64 	%fd146, [%rd30+32];
	ld.global.f64 	%fd147, [%rd46+32];
	fma.rn.f64 	%fd148, %fd146, %fd147, %fd145;
	ld.global.f64 	%fd149, [%rd30+40];
	ld.global.f64 	%fd150, [%rd46+40];
	fma.rn.f64 	%fd151, %fd149, %fd150, %fd148;
	ld.global.f64 	%fd152, [%rd30+48];
	ld.global.f64 	%fd153, [%rd46+48];
	fma.rn.f64 	%fd154, %fd152, %fd153, %fd151;
	ld.global.f64 	%fd155, [%rd30+56];
	ld.global.f64 	%fd156, [%rd46+56];
	fma.rn.f64 	%fd209, %fd155, %fd156, %fd154;
	add.s32 	%r69, %r69, 16;
	add.s32 	%r67, %r67, 16;
	add.s32 	%r66, %r66, 16;
	add.s64 	%rd46, %rd46, 128;
	setp.ne.s32 	%p10, %r67, 0;
	@%p10 bra 	$L__BB3_13;
$L__BB3_14:
	setp.eq.s32 	%p11, %r13, 0;
	@%p11 bra 	$L__BB3_23;
	and.b32  	%r29, %r12, 7;
	setp.lt.u32 	%p12, %r13, 8;
	@%p12 bra 	$L__BB3_17;
	add.s32 	%r58, %r69, %r11;
	mul.wide.s32 	%rd31, %r58, 8;
	add.s64 	%rd32, %rd2, %rd31;
	ld.global.f64 	%fd158, [%rd32];
	mul.wide.u32 	%rd33, %r69, 8;
	add.s64 	%rd34, %rd1, %rd33;
	ld.global.f64 	%fd159, [%rd34];
	fma.rn.f64 	%fd160, %fd158, %fd159, %fd209;
	ld.global.f64 	%fd161, [%rd32+8];
	ld.global.f64 	%fd162, [%rd34+8];
	fma.rn.f64 	%fd163, %fd161, %fd162, %fd160;
	ld.global.f64 	%fd164, [%rd32+16];
	ld.global.f64 	%fd165, [%rd34+16];
	fma.rn.f64 	%fd166, %fd164, %fd165, %fd163;
	ld.global.f64 	%fd167, [%rd32+24];
	ld.global.f64 	%fd168, [%rd34+24];
	fma.rn.f64 	%fd169, %fd167, %fd168, %fd166;
	ld.global.f64 	%fd170, [%rd32+32];
	ld.global.f64 	%fd171, [%rd34+32];
	fma.rn.f64 	%fd172, %fd170, %fd171, %fd169;
	ld.global.f64 	%fd173, [%rd32+40];
	ld.global.f64 	%fd174, [%rd34+40];
	fma.rn.f64 	%fd175, %fd173, %fd174, %fd172;
	ld.global.f64 	%fd176, [%rd32+48];
	ld.global.f64 	%fd177, [%rd34+48];
	fma.rn.f64 	%fd178, %fd176, %fd177, %fd175;
	ld.global.f64 	%fd179, [%rd32+56];
	ld.global.f64 	%fd180, [%rd34+56];
	fma.rn.f64 	%fd209, %fd179, %fd180, %fd178;
	add.s32 	%r69, %r69, 8;
$L__BB3_17:
	setp.eq.s32 	%p13, %r29, 0;
	@%p13 bra 	$L__BB3_23;
	and.b32  	%r32, %r12, 3;
	setp.lt.u32 	%p14, %r29, 4;
	@%p14 bra 	$L__BB3_20;
	add.s32 	%r59, %r69, %r11;
	mul.wide.s32 	%rd35, %r59, 8;
	add.s64 	%rd36, %rd2, %rd35;
	ld.global.f64 	%fd182, [%rd36];
	mul.wide.u32 	%rd37, %r69, 8;
	add.s64 	%rd38, %rd1, %rd37;
	ld.global.f64 	%fd183, [%rd38];
	fma.rn.f64 	%fd184, %fd182, %fd183, %fd209;
	ld.global.f64 	%fd185, [%rd36+8];
	ld.global.f64 	%fd186, [%rd38+8];
	fma.rn.f64 	%fd187, %fd185, %fd186, %fd184;
	ld.global.f64 	%fd188, [%rd36+16];
	ld.global.f64 	%fd189, [%rd38+16];
	fma.rn.f64 	%fd190, %fd188, %fd189, %fd187;
	ld.global.f64 	%fd191, [%rd36+24];
	ld.global.f64 	%fd192, [%rd38+24];
	fma.rn.f64 	%fd209, %fd191, %fd192, %fd190;
	add.s32 	%r69, %r69, 4;
$L__BB3_20:
	setp.eq.s32 	%p15, %r32, 0;
	@%p15 bra 	$L__BB3_23;
	mul.wide.u32 	%rd39, %r69, 8;
	add.s64 	%rd47, %rd1, %rd39;
	add.s32 	%r73, %r69, %r11;
	neg.s32 	%r72, %r32;
$L__BB3_22:
	.pragma "nounroll";
	mul.wide.s32 	%rd40, %r73, 8;
	add.s64 	%rd41, %rd2, %rd40;
	ld.global.f64 	%fd193, [%rd41];
	ld.global.f64 	%fd194, [%rd47];
	fma.rn.f64 	%fd209, %fd193, %fd194, %fd209;
	add.s64 	%rd47, %rd47, 8;
	add.s32 	%r73, %r73, 1;
	add.s32 	%r72, %r72, 1;
	setp.ne.s32 	%p16, %r72, 0;
	@%p16 bra 	$L__BB3_22;
$L__BB3_23:
	cvta.to.global.u64 	%rd42, %rd14;
	mul.wide.s32 	%rd43, %r1, 8;
	add.s64 	%rd44, %rd42, %rd43;
	st.global.f64 	[%rd44], %fd209;
$L__BB3_24:
	ret;

}


// ===== COMPILED SASS (sm_100) =====

	.target	sm_100

	.elftype	@"ET_EXEC"


//--------------------- .note.nv.tkinfo           --------------------------
	.section	.note.nv.tkinfo,"",@"SHT_NOTE"
	.sectionflags	@"SHF_NOTE_NV_TKINFO"
	.tkinfo
        /*0018*/ 	.word	0x00000002
        /*0030*/ 	.string	""
        /*0030*/ 	.string	"ptxas"
        /*0030*/ 	.string	"Cuda compilation tools, release 13.0, V13.0.88"
        /*0030*/ 	.string	"Build cuda_13.0.r13.0/compiler.36424714_0"
        /*0030*/ 	.string	"-arch sm_100 -m 64 "



//--------------------- .note.nv.cuinfo           --------------------------
	.section	.note.nv.cuinfo,"",@"SHT_NOTE"
	.sectionflags	@"SHF_NOTE_NV_CUINFO"
        /*0018*/ 	.short	0x0002
        /*001a*/ 	.short	0x0064
        /*001c*/ 	.short	0x0082
	.zero		2


//--------------------- .nv.info                  --------------------------
	.section	.nv.info,"",@"SHT_CUDA_INFO"
	.align	4


	//----- nvinfo : EIATTR_REGCOUNT
	.align		4
        /*0000*/ 	.byte	0x04, 0x2f
        /*0002*/ 	.short	(.L_1 - .L_0)
	.align		4
.L_0:
        /*0004*/ 	.word	index@(_Z10gemv_naivePKdS0_Pdii)
        /*0008*/ 	.word	0x00000020


	//----- nvinfo : EIATTR_FRAME_SIZE
	.align		4
.L_1:
        /*000c*/ 	.byte	0x04, 0x11
        /*000e*/ 	.short	(.L_3 - .L_2)
	.align		4
.L_2:
        /*0010*/ 	.word	index@(_Z10gemv_naivePKdS0_Pdii)
        /*0014*/ 	.word	0x00000000


	//----- nvinfo : EIATTR_REGCOUNT
	.align		4
.L_3:
        /*0018*/ 	.byte	0x04, 0x2f
        /*001a*/ 	.short	(.L_5 - .L_4)
	.align		4
.L_4:
        /*001c*/ 	.word	index@(_Z19gemv_global_mem_optPKdS0_Pdii)
        /*0020*/ 	.word	0x00000020


	//----- nvinfo : EIATTR_FRAME_SIZE
	.align		4
.L_5:
        /*0024*/ 	.byte	0x04, 0x11
        /*0026*/ 	.short	(.L_7 - .L_6)
	.align		4
.L_6:
        /*0028*/ 	.word	index@(_Z19gemv_global_mem_optPKdS0_Pdii)
        /*002c*/ 	.word	0x00000000


	//----- nvinfo : EIATTR_REGCOUNT
	.align		4
.L_7:
        /*0030*/ 	.byte	0x04, 0x2f
        /*0032*/ 	.short	(.L_9 - .L_8)
	.align		4
.L_8:
        /*0034*/ 	.word	index@(_Z15gemv_shared_memPKdS0_Pdii)
        /*0038*/ 	.word	0x00000014


	//----- nvinfo : EIATTR_FRAME_SIZE
	.align		4
.L_9:
        /*003c*/ 	.byte	0x04, 0x11
        /*003e*/ 	.short	(.L_11 - .L_10)
	.align		4
.L_10:
        /*0040*/ 	.word	index@(_Z15gemv_shared_memPKdS0_Pdii)
        /*0044*/ 	.word	0x00000000


	//----- nvinfo : EIATTR_REGCOUNT
	.align		4
.L_11:
        /*0048*/ 	.byte	0x04, 0x2f
        /*004a*/ 	.short	(.L_13 - .L_12)
	.align		4
.L_12:
        /*004c*/ 	.word	index@(_Z17gemv_register_optPKdS0_Pdii)
        /*0050*/ 	.word	0x00000020


	//----- nvinfo : EIATTR_FRAME_SIZE
	.align		4
.L_13:
        /*0054*/ 	.byte	0x04, 0x11
        /*0056*/ 	.short	(.L_15 - .L_14)
	.align		4
.L_14:
        /*0058*/ 	.word	index@(_Z17gemv_register_optPKdS0_Pdii)
        /*005c*/ 	.word	0x00000000


	//----- nvinfo : EIATTR_MIN_STACK_SIZE
	.align		4
.L_15:
        /*0060*/ 	.byte	0x04, 0x12
        /*0062*/ 	.short	(.L_17 - .L_16)
	.align		4
.L_16:
        /*0064*/ 	.word	index@(_Z17gemv_register_optPKdS0_Pdii)
        /*0068*/ 	.word	0x00000000


	//----- nvinfo : EIATTR_MIN_STACK_SIZE
	.align		4
.L_17:
        /*006c*/ 	.byte	0x04, 0x12
        /*006e*/ 	.short	(.L_19 - .L_18)
	.align		4
.L_18:
        /*0070*/ 	.word	index@(_Z15gemv_shared_memPKdS0_Pdii)
        /*0074*/ 	.word	0x00000000


	//----- nvinfo : EIATTR_MIN_STACK_SIZE
	.align		4
.L_19:
        /*0078*/ 	.byte	0x04, 0x12
        /*007a*/ 	.short	(.L_21 - .L_20)
	.align		4
.L_20:
        /*007c*/ 	.word	index@(_Z19gemv_global_mem_optPKdS0_Pdii)
        /*0080*/ 	.word	0x00000000


	//----- nvinfo : EIATTR_MIN_STACK_SIZE
	.align		4
.L_21:
        /*0084*/ 	.byte	0x04, 0x12
        /*0086*/ 	.short	(.L_23 - .L_22)
	.align		4
.L_22:
        /*0088*/ 	.word	index@(_Z10gemv_naivePKdS0_Pdii)
        /*008c*/ 	.word	0x00000000
.L_23:


//--------------------- .nv.compat                --------------------------
	.section	.nv.compat,"",@"SHT_CUDA_COMPAT_INFO"
	.align	4
        /*0000*/ 	.byte	0x02, 0x09, 0x00, 0x00, 0x02, 0x02, 0x01, 0x00, 0x02, 0x05, 0x05, 0x00, 0x03, 0x07, 0x01, 0x01
        /*0010*/ 	.byte	0x02, 0x03, 0x00, 0x00, 0x02, 0x06, 0x01, 0x00, 0x04, 0x0b, 0x08, 0x00, 0x01, 0x00, 0x00, 0x00
        /*0020*/ 	.byte	0x00, 0x00, 0x00, 0x00


//--------------------- .nv.info._Z17gemv_register_optPKdS0_Pdii --------------------------
	.section	.nv.info._Z17gemv_register_optPKdS0_Pdii,"",@"SHT_CUDA_INFO"
	.sectionflags	@""
	.align	4


	//----- nvinfo : EIATTR_CUDA_API_VERSION
	.align		4
        /*0000*/ 	.byte	0x04, 0x37
        /*0002*/ 	.short	(.L_25 - .L_24)
.L_24:
        /*0004*/ 	.word	0x00000082


	//----- nvinfo : EIATTR_KPARAM_INFO
	.align		4
.L_25:
        /*0008*/ 	.byte	0x04, 0x17
        /*000a*/ 	.short	(.L_27 - .L_26)
.L_26:
        /*000c*/ 	.word	0x00000000
        /*0010*/ 	.short	0x0004
        /*0012*/ 	.short	0x001c
        /*0014*/ 	.byte	0x00, 0xf0, 0x11, 0x00


	//----- nvinfo : EIATTR_KPARAM_INFO
	.align		4
.L_27:
        /*0018*/ 	.byte	0x04, 0x17
        /*001a*/ 	.short	(.L_29 - .L_28)
.L_28:
        /*001c*/ 	.word	0x00000000
        /*0020*/ 	.short	0x0003
        /*0022*/ 	.short	0x0018
        /*0024*/ 	.byte	0x00, 0xf0, 0x11, 0x00


	//----- nvinfo : EIATTR_KPARAM_INFO
	.align		4
.L_29:
        /*0028*/ 	.byte	0x04, 0x17
        /*002a*/ 	.short	(.L_31 - .L_30)
.L_30:
        /*002c*/ 	.word	0x00000000
        /*0030*/ 	.short	0x0002
        /*0032*/ 	.short	0x0010
        /*0034*/ 	.byte	0x00, 0xf5, 0x21, 0x00


	//----- nvinfo : EIATTR_KPARAM_INFO
	.align		4
.L_31:
        /*0038*/ 	.byte	0x04, 0x17
        /*003a*/ 	.short	(.L_33 - .L_32)
.L_32:
        /*003c*/ 	.word	0x00000000
        /*0040*/ 	.short	0x0001
        /*0042*/ 	.short	0x0008
        /*0044*/ 	.byte	0x00, 0xf5, 0x21, 0x00


	//----- nvinfo : EIATTR_KPARAM_INFO
	.align		4
.L_33:
        /*0048*/ 	.byte	0x04, 0x17
        /*004a*/ 	.short	(.L_35 - .L_34)
.L_34:
        /*004c*/ 	.word	0x00000000
        /*0050*/ 	.short	0x0000
        /*0052*/ 	.short	0x0000
        /*0054*/ 	.byte	0x00, 0xf5, 0x21, 0x00


	//----- nvinfo : EIATTR_SPARSE_MMA_MASK
	.align		4
.L_35:
        /*0058*/ 	.byte	0x03, 0x50
        /*005a*/ 	.short	0x0000


	//----- nvinfo : EIATTR_MAXREG_COUNT
	.align		4
        /*005c*/ 	.byte	0x03, 0x1b
        /*005e*/ 	.short	0x00ff


	//----- nvinfo : EIATTR_MERCURY_ISA_VERSION
	.align		4
        /*0060*/ 	.byte	0x03, 0x5f
        /*0062*/ 	.short	0x0101


	//----- nvinfo : EIATTR_VRC_CTA_INIT_COUNT
	.align		4
        /*0064*/ 	.byte	0x02, 0x4a
	.zero		1
	.zero		1


	//----- nvinfo : EIATTR_EXIT_INSTR_OFFSETS
	.align		4
        /*0068*/ 	.byte	0x04, 0x1c
        /*006a*/ 	.short	(.L_37 - .L_36)


	//   ....[0]....
.L_36:
        /*006c*/ 	.word	0x00000070


	//   ....[1]....
        /*0070*/ 	.word	0x00001350


	//----- nvinfo : EIATTR_CBANK_PARAM_SIZE
	.align		4
.L_37:
        /*0074*/ 	.byte	0x03, 0x19
        /*0076*/ 	.short	0x0020


	//----- nvinfo : EIATTR_PARAM_CBANK
	.align		4
        /*0078*/ 	.byte	0x04, 0x0a
        /*007a*/ 	.short	(.L_39 - .L_38)
	.align		4
.L_38:
        /*007c*/ 	.word	index@(.nv.constant0._Z17gemv_register_optPKdS0_Pdii)
        /*0080*/ 	.short	0x0380
        /*0082*/ 	.short	0x0020


	//----- nvinfo : EIATTR_SW_WAR
	.align		4
.L_39:
        /*0084*/ 	.byte	0x04, 0x36
        /*0086*/ 	.short	(.L_41 - .L_40)
.L_40:
        /*0088*/ 	.word	0x00000008
.L_41:


//--------------------- .nv.info._Z15gemv_shared_memPKdS0_Pdii --------------------------
	.section	.nv.info._Z15gemv_shared_memPKdS0_Pdii,"",@"SHT_CUDA_INFO"
	.sectionflags	@""
	.align	4


	//----- nvinfo : EIATTR_CUDA_API_VERSION
	.align		4
        /*0000*/ 	.byte	0x04, 0x37
        /*0002*/ 	.short	(.L_43 - .L_42)
.L_42:
        /*0004*/ 	.word	0x00000082


	//----- nvinfo : EIATTR_KPARAM_INFO
	.align		4
.L_43:
        /*0008*/ 	.byte	0x04, 0x17
        /*000a*/ 	.short	(.L_45 - .L_44)
.L_44:
        /*000c*/ 	.word	0x00000000
        /*0010*/ 	.short	0x0004
        /*0012*/ 	.short	0x001c
        /*0014*/ 	.byte	0x00, 0xf0, 0x11, 0x00


	//----- nvinfo : EIATTR_KPARAM_INFO
	.align		4
.L_45:
        /*0018*/ 	.byte	0x04, 0x17
        /*001a*/ 	.short	(.L_47 - .L_46)
.L_46:
        /*001c*/ 	.word	0x00000000
        /*0020*/ 	.short	0x0003
        /*0022*/ 	.short	0x0018
        /*0024*/ 	.byte	0x00, 0xf0, 0x11, 0x00


	//----- nvinfo : EIATTR_KPARAM_INFO
	.align		4
.L_47:
        /*0028*/ 	.byte	0x04, 0x17
        /*002a*/ 	.short	(.L_49 - .L_48)
.L_48:
        /*002c*/ 	.word	0x00000000
        /*0030*/ 	.short	0x0002
        /*0032*/ 	.short	0x0010
        /*0034*/ 	.byte	0x00, 0xf5, 0x21, 0x00


	//----- nvinfo : EIATTR_KPARAM_INFO
	.align		4
.L_49:
        /*0038*/ 	.byte	0x04, 0x17
        /*003a*/ 	.short	(.L_51 - .L_50)
.L_50:
        /*003c*/ 	.word	0x00000000
        /*0040*/ 	.short	0x0001
        /*0042*/ 	.short	0x0008
        /*0044*/ 	.byte	0x00, 0xf5, 0x21, 0x00


	//----- nvinfo : EIATTR_KPARAM_INFO
	.align		4
.L_51:
        /*0048*/ 	.byte	0x04, 0x17
        /*004a*/ 	.short	(.L_53 - .L_52)
.L_52:
        /*004c*/ 	.word	0x00000000
        /*0050*/ 	.short	0x0000
        /*0052*/ 	.short	0x0000
        /*0054*/ 	.byte	0x00, 0xf5, 0x21, 0x00


	//----- nvinfo : EIATTR_SPARSE_MMA_MASK
	.align		4
.L_53:
        /*0058*/ 	.byte	0x03, 0x50
        /*005a*/ 	.short	0x0000


	//----- nvinfo : EIATTR_MAXREG_COUNT
	.align		4
        /*005c*/ 	.byte	0x03, 0x1b
        /*005e*/ 	.short	0x00ff


	//----- nvinfo : EIATTR_NUM_BARRIERS
	.align		4
        /*0060*/ 	.byte	0x02, 0x4c
        /*0062*/ 	.byte	0x01
	.zero		1


	//----- nvinfo : EIATTR_MERCURY_ISA_VERSION
	.align		4
        /*0064*/ 	.byte	0x03, 0x5f
        /*0066*/ 	.short	0x0101


	//----- nvinfo : EIATTR_VRC_CTA_INIT_COUNT
	.align		4
        /*0068*/ 	.byte	0x02, 0x4a
	.zero		1
	.zero		1


	//----- nvinfo : EIATTR_EXIT_INSTR_OFFSETS
	.align		4
        /*006c*/ 	.byte	0x04, 0x1c
        /*006e*/ 	.short	(.L_55 - .L_54)


	//   ....[0]....
.L_54:
        /*0070*/ 	.word	0x00000070


	//   ....[1]....
        /*0074*/ 	.word	0x00000320


	//----- nvinfo : EIATTR_CBANK_PARAM_SIZE
	.align		4
.L_55:
        /*0078*/ 	.byte	0x03, 0x19
        /*007a*/ 	.short	0x0020


	//----- nvinfo : EIATTR_PARAM_CBANK
	.align		4
        /*007c*/ 	.byte	0x04, 0x0a
        /*007e*/ 	.short	(.L_57 - .L_56)
	.align		4
.L_56:
        /*0080*/ 	.word	index@(.nv.constant0._Z15gemv_shared_memPKdS0_Pdii)
        /*0084*/ 	.short	0x0380
        /*0086*/ 	.short	0x0020


	//----- nvinfo : EIATTR_SW_WAR
	.align		4
.L_57:
        /*0088*/ 	.byte	0x04, 0x36
        /*008a*/ 	.short	(.L_59 - .L_58)
.L_58:
        /*008c*/ 	.word	0x00000008
.L_59:


//--------------------- .nv.info._Z19gemv_global_mem_optPKdS0_Pdii --------------------------
	.section	.nv.info._Z19gemv_global_mem_optPKdS0_Pdii,"",@"SHT_CUDA_INFO"
	.sectionflags	@""
	.align	4


	//----- nvinfo : EIATTR_CUDA_API_VERSION
	.align		4
        /*0000*/ 	.byte	0x04, 0x37
        /*0002*/ 	.short	(.L_61 - .L_60)
.L_60:
        /*0004*/ 	.word	0x00000082


	//----- nvinfo : EIATTR_KPARAM_INFO
	.align		4
.L_61:
        /*0008*/ 	.byte	0x04, 0x17
        /*000a*/ 	.short	(.L_63 - .L_62)
.L_62:
        /*000c*/ 	.word	0x00000000
        /*0010*/ 	.short	0x0004
        /*0012*/ 	.short	0x001c
        /*0014*/ 	.byte	0x00, 0xf0, 0x11, 0x00


	//----- nvinfo : EIATTR_KPARAM_INFO
	.align		4
.L_63:
        /*0018*/ 	.byte	0x04, 0x17
        /*001a*/ 	.short	(.L_65 - .L_64)
.L_64:
        /*001c*/ 	.word	0x00000000
        /*0020*/ 	.short	0x0003
        /*0022*/ 	.short	0x0018
        /*0024*/ 	.byte	0x00, 0xf0, 0x11, 0x00


	//----- nvinfo : EIATTR_KPARAM_INFO
	.align		4
.L_65:
        /*0028*/ 	.byte	0x04, 0x17
        /*002a*/ 	.short	(.L_67 - .L_66)
.L_66:
        /*002c*/ 	.word	0x00000000
        /*0030*/ 	.short	0x0002
        /*0032*/ 	.short	0x0010
        /*0034*/ 	.byte	0x00, 0xf5, 0x21, 0x00


	//----- nvinfo : EIATTR_KPARAM_INFO
	.align		4
.L_67:
        /*0038*/ 	.byte	0x04, 0x17
        /*003a*/ 	.short	(.L_69 - .L_68)
.L_68:
        /*003c*/ 	.word	0x00000000
        /*0040*/ 	.short	0x0001
        /*0042*/ 	.short	0x0008
        /*0044*/ 	.byte	0x00, 0xf5, 0x21, 0x00


	//----- nvinfo : EIATTR_KPARAM_INFO
	.align		4
.L_69:
        /*0048*/ 	.byte	0x04, 0x17
        /*004a*/ 	.short	(.L_71 - .L_70)
.L_70:
        /*004c*/ 	.word	0x00000000
        /*0050*/ 	.short	0x0000
        /*0052*/ 	.short	0x0000
        /*0054*/ 	.byte	0x00, 0xf5, 0x21, 0x00


	//----- nvinfo : EIATTR_SPARSE_MMA_MASK
	.align		4
.L_71:
        /*0058*/ 	.byte	0x03, 0x50
        /*005a*/ 	.short	0x0000


	//----- nvinfo : EIATTR_MAXREG_COUNT
	.align		4
        /*005c*/ 	.byte	0x03, 0x1b
        /*005e*/ 	.short	0x00ff


	//----- nvinfo : EIATTR_MERCURY_ISA_VERSION
	.align		4
        /*0060*/ 	.byte	0x03, 0x5f
        /*0062*/ 	.short	0x0101


	//----- nvinfo : EIATTR_VRC_CTA_INIT_COUNT
	.align		4
        /*0064*/ 	.byte	0x02, 0x4a
	.zero		1
	.zero		1


	//----- nvinfo : EIATTR_EXIT_INSTR_OFFSETS
	.align		4
        /*0068*/ 	.byte	0x04, 0x1c
        /*006a*/ 	.short	(.L_73 - .L_72)


	//   ....[0]....
.L_72:
        /*006c*/ 	.word	0x00000070


	//   ....[1]....
        /*0070*/ 	.word	0x00000b30


	//----- nvinfo : EIATTR_CBANK_PARAM_SIZE
	.align		4
.L_73:
        /*0074*/ 	.byte	0x03, 0x19
        /*0076*/ 	.short	0x0020


	//----- nvinfo : EIATTR_PARAM_CBANK
	.align		4
        /*0078*/ 	.byte	0x04, 0x0a
        /*007a*/ 	.short	(.L_75 - .L_74)
	.align		4
.L_74:
        /*007c*/ 	.word	index@(.nv.constant0._Z19gemv_global_mem_optPKdS0_Pdii)
        /*0080*/ 	.short	0x0380
        /*0082*/ 	.short	0x0020


	//----- nvinfo : EIATTR_SW_WAR
	.align		4
.L_75:
        /*0084*/ 	.byte	0x04, 0x36
        /*0086*/ 	.short	(.L_77 - .L_76)
.L_76:
        /*0088*/ 	.word	0x00000008
.L_77:


//--------------------- .nv.info._Z10gemv_naivePKdS0_Pdii --------------------------
	.section	.nv.info._Z10gemv_naivePKdS0_Pdii,"",@"SHT_CUDA_INFO"
	.sectionflags	@""
	.align	4


	//----- nvinfo : EIATTR_CUDA_API_VERSION
	.align		4
        /*0000*/ 	.byte	0x04, 0x37
        /*0002*/ 	.short	(.L_79 - .L_78)
.L_78:
        /*0004*/ 	.word	0x00000082


	//----- nvinfo : EIATTR_KPARAM_INFO
	.align		4
.L_79:
        /*0008*/ 	.byte	0x04, 0x17
        /*000a*/ 	.short	(.L_81 - .L_80)
.L_80:
        /*000c*/ 	.word	0x00000000
        /*0010*/ 	.short	0x0004
        /*0012*/ 	.short	0x001c
        /*0014*/ 	.byte	0x00, 0xf0, 0x11, 0x00


	//----- nvinfo : EIATTR_KPARAM_INFO
	.align		4
.L_81:
        /*0018*/ 	.byte	0x04, 0x17
        /*001a*/ 	.short	(.L_83 - .L_82)
.L_82:
        /*001c*/ 	.word	0x00000000
        /*0020*/ 	.short	0x0003
        /*0022*/ 	.short	0x0018
        /*0024*/ 	.byte	0x00, 0xf0, 0x11, 0x00


	//----- nvinfo : EIATTR_KPARAM_INFO
	.align		4
.L_83:
        /*0028*/ 	.byte	0x04, 0x17
        /*002a*/ 	.short	(.L_85 - .L_84)
.L_84:
        /*002c*/ 	.word	0x00000000
        /*0030*/ 	.short	0x0002
        /*0032*/ 	.short	0x0010
        /*0034*/ 	.byte	0x00, 0xf5, 0x21, 0x00


	//----- nvinfo : EIATTR_KPARAM_INFO
	.align		4
.L_85:
        /*0038*/ 	.byte	0x04, 0x17
        /*003a*/ 	.short	(.L_87 - .L_86)
.L_86:
        /*003c*/ 	.word	0x00000000
        /*0040*/ 	.short	0x0001
        /*0042*/ 	.short	0x0008
        /*0044*/ 	.byte	0x00, 0xf5, 0x21, 0x00


	//----- nvinfo : EIATTR_KPARAM_INFO
	.align		4
.L_87:
        /*0048*/ 	.byte	0x04, 0x17
        /*004a*/ 	.short	(.L_89 - .L_88)
.L_88:
        /*004c*/ 	.word	0x00000000
        /*0050*/ 	.short	0x0000
        /*0052*/ 	.short	0x0000
        /*0054*/ 	.byte	0x00, 0xf5, 0x21, 0x00


	//----- nvinfo : EIATTR_SPARSE_MMA_MASK
	.align		4
.L_89:
        /*0058*/ 	.byte	0x03, 0x50
        /*005a*/ 	.short	0x0000


	//----- nvinfo : EIATTR_MAXREG_COUNT
	.align		4
        /*005c*/ 	.byte	0x03, 0x1b
        /*005e*/ 	.short	0x00ff


	//----- nvinfo : EIATTR_MERCURY_ISA_VERSION
	.align		4
        /*0060*/ 	.byte	0x03, 0x5f
        /*0062*/ 	.short	0x0101


	//----- nvinfo : EIATTR_VRC_CTA_INIT_COUNT
	.align		4
        /*0064*/ 	.byte	0x02, 0x4a
	.zero		1
	.zero		1


	//----- nvinfo : EIATTR_EXIT_INSTR_OFFSETS
	.align		4
        /*0068*/ 	.byte	0x04, 0x1c
        /*006a*/ 	.short	(.L_91 - .L_90)


	//   ....[0]....
.L_90:
        /*006c*/ 	.word	0x00000070


	//   ....[1]....
        /*0070*/ 	.word	0x00000ac0


	//----- nvinfo : EIATTR_CBANK_PARAM_SIZE
	.align		4
.L_91:
        /*0074*/ 	.byte	0x03, 0x19
        /*0076*/ 	.short	0x0020


	//----- nvinfo : EIATTR_PARAM_CBANK
	.align		4
        /*0078*/ 	.byte	0x04, 0x0a
        /*007a*/ 	.short	(.L_93 - .L_92)
	.align		4
.L_92:
        /*007c*/ 	.word	index@(.nv.constant0._Z10gemv_naivePKdS0_Pdii)
        /*0080*/ 	.short	0x0380
        /*0082*/ 	.short	0x0020


	//----- nvinfo : EIATTR_SW_WAR
	.align		4
.L_93:
        /*0084*/ 	.byte	0x04, 0x36
        /*0086*/ 	.short	(.L_95 - .L_94)
.L_94:
        /*0088*/ 	.word	0x00000008
.L_95:


//--------------------- .nv.callgraph             --------------------------
	.section	.nv.callgraph,"",@"SHT_CUDA_CALLGRAPH"
	.align	4
	.sectionentsize	8
	.align		4
        /*0000*/ 	.word	0x00000000
	.align		4
        /*0004*/ 	.word	0xffffffff
	.align		4
        /*0008*/ 	.word	0x00000000
	.align		4
        /*000c*/ 	.word	0xfffffffe
	.align		4
        /*0010*/ 	.word	0x00000000
	.align		4
        /*0014*/ 	.word	0xfffffffd
	.align		4
        /*0018*/ 	.word	0x00000000
	.align		4
        /*001c*/ 	.word	0xfffffffc


//--------------------- .text._Z17gemv_register_optPKdS0_Pdii --------------------------
	.section	.text._Z17gemv_register_optPKdS0_Pdii,"ax",@progbits
	.align	128
        .global         _Z17gemv_register_optPKdS0_Pdii
        .type           _Z17gemv_register_optPKdS0_Pdii,@function
        .size           _Z17gemv_register_optPKdS0_Pdii,(.L_x_27 - _Z17gemv_register_optPKdS0_Pdii)
        .other          _Z17gemv_register_optPKdS0_Pdii,@"STO_CUDA_ENTRY STV_DEFAULT"
_Z17gemv_register_optPKdS0_Pdii:
.text._Z17gemv_register_optPKdS0_Pdii:
[----:B------:R-:W-:Y:S01]  /*0000*/  LDC R1, c[0x0][0x37c] ;  /* 0x0000df00ff017b82 */ /* 0x000fe20000000800 */
[----:B------:R-:W0:Y:S07]  /*0010*/  S2R R3, SR_TID.X ;  /* 0x0000000000037919 */ /* 0x000e2e0000002100 */
[----:B------:R-:W0:Y:S01]  /*0020*/  S2UR UR4, SR_CTAID.X ;  /* 0x00000000000479c3 */ /* 0x000e220000002500 */
[----:B------:R-:W1:Y:S07]  /*0030*/  LDCU UR5, c[0x0][0x398] ;  /* 0x00007300ff0577ac */ /* 0x000e6e0008000800 */
[----:B------:R-:W0:Y:S02]  /*0040*/  LDC R0, c[0x0][0x360] ;  /* 0x0000d800ff007b82 */ /* 0x000e240000000800 */
[----:B0-----:R-:W-:-:S05]  /*0050*/  IMAD R0, R0, UR4, R3 ;  /* 0x0000000400007c24 */ /* 0x001fca000f8e0203 */
[----:B-1----:R-:W-:-:S13]  /*0060*/  ISETP.GE.AND P0, PT, R0, UR5, PT ;  /* 0x0000000500007c0c */ /* 0x002fda000bf06270 */
[----:B------:R-:W-:Y:S05]  /*0070*/  @P0 EXIT ;  /* 0x000000000000094d */ /* 0x000fea0003800000 */
[----:B------:R-:W0:Y:S01]  /*0080*/  LDCU UR6, c[0x0][0x39c] ;  /* 0x00007380ff0677ac */ /* 0x000e220008000800 */
[----:B------:R-:W-:Y:S01]  /*0090*/  IMAD.MOV.U32 R3, RZ, RZ, RZ ;  /* 0x000000ffff037224 */ /* 0x000fe200078e00ff */
[----:B------:R-:W-:Y:S01]  /*00a0*/  CS2R R22, SRZ ;  /* 0x0000000000167805 */ /* 0x000fe2000001ff00 */
[----:B------:R-:W1:Y:S01]  /*00b0*/  LDCU.64 UR14, c[0x0][0x358] ;  /* 0x00006b00ff0e77ac */ /* 0x000e620008000a00 */
[----:B0-----:R-:W-:-:S09]  /*00c0*/  UISETP.GE.AND UP0, UPT, UR6, 0x4, UPT ;  /* 0x000000040600788c */ /* 0x001fd2000bf06270 */
[----:B-1----:R-:W-:Y:S05]  /*00d0*/  BRA.U !UP0, `(.L_x_0) ;  /* 0x00000009081c7547 */ /* 0x002fea000b800000 */
[----:B------:R-:W-:Y:S02]  /*00e0*/  UIADD3 UR12, UPT, UPT, UR6, -0x4, URZ ;  /* 0xfffffffc060c7890 */ /* 0x000fe4000fffe0ff */
[----:B------:R-:W-:Y:S01]  /*00f0*/  IMAD R27, R0, UR6, RZ ;  /* 0x00000006001b7c24 */ /* 0x000fe2000f8e02ff */
[----:B------:R-:W-:Y:S01]  /*0100*/  CS2R R22, SRZ ;  /* 0x0000000000167805 */ /* 0x000fe2000001ff00 */
[----:B------:R-:W-:Y:S01]  /*0110*/  IMAD.MOV.U32 R2, RZ, RZ, RZ ;  /* 0x000000ffff027224 */ /* 0x000fe200078e00ff */
[----:B------:R-:W-:Y:S02]  /*0120*/  UISETP.GE.U32.AND UP1, UPT, UR12, 0xc, UPT ;  /* 0x0000000c0c00788c */ /* 0x000fe4000bf26070 */
[----:B------:R-:W-:Y:S02]  /*0130*/  ULOP3.LUT UR5, UR12, 0xfffffffc, URZ, 0xc0, !UPT ;  /* 0xfffffffc0c057892 */ /* 0x000fe4000f8ec0ff */
[----:B------:R-:W-:Y:S02]  /*0140*/  ULEA.HI UR4, UR12, 0x1, URZ, 0x1e ;  /* 0x000000010c047891 */ /* 0x000fe4000f8ff0ff */
[----:B------:R-:W-:-:S02]  /*0150*/  UIADD3 UR5, UPT, UPT, UR5, 0x4, URZ ;  /* 0x0000000405057890 */ /* 0x000fc4000fffe0ff */
[----:B------:R-:W-:Y:S01]  /*0160*/  ULOP3.LUT UP0, UR13, UR4, 0x3, URZ, 0xc0, !UPT ;  /* 0x00000003040d7892 */ /* 0x000fe2000f80c0ff */
[----:B------:R-:W-:Y:S11]  /*0170*/  BRA.U !UP1, `(.L_x_1) ;  /* 0x0000000509207547 */ /* 0x000ff6000b800000 */
[----:B------:R-:W0:Y:S01]  /*0180*/  LDCU.128 UR8, c[0x0][0x380] ;  /* 0x00007000ff0877ac */ /* 0x000e220008000c00 */
[----:B------:R-:W-:Y:S02]  /*0190*/  HFMA2 R2, -RZ, RZ, 0, 0 ;  /* 0x00000000ff027431 */ /* 0x000fe400000001ff */
[----:B------:R-:W-:Y:S01]  /*01a0*/  IMAD.MOV.U32 R3, RZ, RZ, R27 ;  /* 0x000000ffff037224 */ /* 0x000fe200078e001b */
[----:B------:R-:W-:Y:S01]  /*01b0*/  CS2R R22, SRZ ;  /* 0x0000000000167805 */ /* 0x000fe2000001ff00 */
[----:B------:R-:W-:-:S04]  /*01c0*/  ULOP3.LUT UR4, UR4, 0x7ffffffc, URZ, 0xc0, !UPT ;  /* 0x7ffffffc04047892 */ /* 0x000fc8000f8ec0ff */
[----:B------:R-:W-:Y:S02]  /*01d0*/  UIADD3 UR4, UPT, UPT, -UR4, URZ, URZ ;  /* 0x000000ff04047290 */ /* 0x000fe4000fffe1ff */
[----:B0-----:R-:W-:Y:S02]  /*01e0*/  UIADD3 UR6, UP2, UPT, UR10, 0x40, URZ ;  /* 0x000000400a067890 */ /* 0x001fe4000ff5e0ff */
[----:B------:R-:W-:Y:S02]  /*01f0*/  UIADD3 UR8, UP1, UPT, UR8, 0x40, URZ ;  /* 0x0000004008087890 */ /* 0x000fe4000ff3e0ff */
[----:B------:R-:W-:Y:S02]  /*0200*/  UIADD3.X UR7, UPT, UPT, URZ, UR11, URZ, UP2, !UPT ;  /* 0x0000000bff077290 */ /* 0x000fe400097fe4ff */
[----:B------:R-:W-:Y:S01]  /*0210*/  MOV R10, UR6 ;  /* 0x00000006000a7c02 */ /* 0x000fe20008000f00 */
[----:B------:R-:W-:-:S03]  /*0220*/  UIADD3.X UR9, UPT, UPT, URZ, UR9, URZ, UP1, !UPT ;  /* 0x00000009ff097290 */ /* 0x000fc60008ffe4ff */
[----:B------:R-:W-:-:S09]  /*0230*/  IMAD.U32 R11, RZ, RZ, UR7 ;  /* 0x00000007ff0b7e24 */ /* 0x000fd2000f8e00ff */
.L_x_2:
[----:B------:R-:W-:Y:S01]  /*0240*/  MOV R6, UR8 ;  /* 0x0000000800067c02 */ /* 0x000fe20008000f00 */
[----:B------:R-:W-:Y:S01]  /*0250*/  IMAD.U32 R7, RZ, RZ, UR9 ;  /* 0x00000009ff077e24 */ /* 0x000fe2000f8e00ff */
[----:B------:R-:W-:Y:S01]  /*0260*/  MOV R4, R10 ;  /* 0x0000000a00047202 */ /* 0x000fe20000000f00 */
[----:B------:R-:W-:Y:S02]  /*0270*/  IMAD.MOV.U32 R5, RZ, RZ, R11 ;  /* 0x000000ffff057224 */ /* 0x000fe400078e000b */
[----:B------:R-:W-:-:S03]  /*0280*/  IMAD.WIDE R6, R3, 0x8, R6 ;  /* 0x0000000803067825 */ /* 0x000fc600078e0206 */
[----:B------:R-:W2:Y:S04]  /*0290*/  LDG.E.64 R12, desc[UR14][R4.64+-0x40] ;  /* 0xffffc00e040c7981 */ /* 0x000ea8000c1e1b00 */
[----:B------:R-:W2:Y:S04]  /*02a0*/  LDG.E.64 R24, desc[UR14][R6.64+-0x40] ;  /* 0xffffc00e06187981 */ /* 0x000ea8000c1e1b00 */
[----:B------:R-:W3:Y:S04]  /*02b0*/  LDG.E.64 R20, desc[UR14][R4.64+-0x38] ;  /* 0xffffc80e04147981 */ /* 0x000ee8000c1e1b00 */
[----:B------:R-:W3:Y:S04]  /*02c0*/  LDG.E.64 R16, desc[UR14][R6.64+-0x38] ;  /* 0xffffc80e06107981 */ /* 0x000ee8000c1e1b00 */
[----:B------:R-:W4:Y:S04]  /*02d0*/  LDG.E.64 R14, desc[UR14][R4.64+-0x30] ;  /* 0xffffd00e040e7981 */ /* 0x000f28000c1e1b00 */
[----:B------:R-:W4:Y:S04]  /*02e0*/  LDG.E.64 R10, desc[UR14][R6.64+-0x30] ;  /* 0xffffd00e060a7981 */ /* 0x000f28000c1e1b00 */
[----:B------:R-:W5:Y:S04]  /*02f0*/  LDG.E.64 R18, desc[UR14][R4.64+-0x28] ;  /* 0xffffd80e04127981 */ /* 0x000f68000c1e1b00 */
[----:B------:R-:W5:Y:S01]  /*0300*/  LDG.E.64 R8, desc[UR14][R6.64+-0x28] ;  /* 0xffffd80e06087981 */ /* 0x000f62000c1e1b00 */
[----:B--2---:R-:W-:-:S03]  /*0310*/  DFMA R22, R24, R12, R22 ;  /* 0x0000000c1816722b */ /* 0x004fc60000000016 */
[----:B------:R-:W2:Y:S04]  /*0320*/  LDG.E.64 R24, desc[UR14][R4.64+-0x20] ;  /* 0xffffe00e04187981 */ /* 0x000ea8000c1e1b00 */
[----:B------:R-:W2:Y:S01]  /*0330*/  LDG.E.64 R12, desc[UR14][R6.64+-0x20] ;  /* 0xffffe00e060c7981 */ /* 0x000ea2000c1e1b00 */
[----:B---3--:R-:W-:-:S03]  /*0340*/  DFMA R20, R16, R20, R22 ;  /* 0x000000141014722b */ /* 0x008fc60000000016 */
[----:B------:R-:W3:Y:S04]  /*0350*/  LDG.E.64 R22, desc[UR14][R4.64+-0x18] ;  /* 0xffffe80e04167981 */ /* 0x000ee8000c1e1b00 */
[----:B------:R-:W3:Y:S01]  /*0360*/  LDG.E.64 R16, desc[UR14][R6.64+-0x18] ;  /* 0xffffe80e06107981 */ /* 0x000ee2000c1e1b00 */
[----:B----4-:R-:W-:-:S03]  /*0370*/  DFMA R14, R10, R14, R20 ;  /* 0x0000000e0a0e722b */ /* 0x010fc60000000014 */
[----:B------:R-:W4:Y:S04]  /*0380*/  LDG.E.64 R10, desc[UR14][R4.64+-0x10] ;  /* 0xfffff00e040a7981 */ /* 0x000f28000c1e1b00 */
[----:B------:R-:W4:Y:S01]  /*0390*/  LDG.E.64 R20, desc[UR14][R6.64+-0x10] ;  /* 0xfffff00e06147981 */ /* 0x000f22000c1e1b00 */
[----:B-----5:R-:W-:-:S03]  /*03a0*/  DFMA R18, R8, R18, R14 ;  /* 0x000000120812722b */ /* 0x020fc6000000000e */
        /* <DEDUP_REMOVED lines=26> */
[----:B------:R-:W-:Y:S01]  /*0550*/  UIADD3 UR4, UPT, UPT, UR4, 0x4, URZ ;  /* 0x0000000404047890 */ /* 0x000fe2000fffe0ff */
[----:B------:R-:W-:Y:S01]  /*0560*/  VIADD R2, R2, 0x10 ;  /* 0x0000001002027836 */ /* 0x000fe20000000000 */
[----:B------:R-:W-:Y:S02]  /*0570*/  IADD3 R3, PT, PT, R3, 0x10, RZ ;  /* 0x0000001003037810 */ /* 0x000fe40007ffe0ff */
[----:B------:R-:W-:Y:S01]  /*0580*/  UISETP.NE.AND UP1, UPT, UR4, URZ, UPT ;  /* 0x000000ff0400728c */ /* 0x000fe2000bf25270 */
[----:B--2---:R-:W-:-:S08]  /*0590*/  DFMA R10, R14, R12, R10 ;  /* 0x0000000c0e0a722b */ /* 0x004fd0000000000a */
[----:B---3--:R-:W-:-:S08]  /*05a0*/  DFMA R10, R18, R16, R10 ;  /* 0x00000010120a722b */ /* 0x008fd0000000000a */
[----:B----4-:R-:W-:Y:S01]  /*05b0*/  DFMA R22, R24, R22, R10 ;  /* 0x000000161816722b */ /* 0x010fe2000000000a */
[----:B------:R-:W-:-:S04]  /*05c0*/  IADD3 R10, P0, PT, R4, 0x80, RZ ;  /* 0x00000080040a7810 */ /* 0x000fc80007f1e0ff */
[----:B------:R-:W-:-:S03]  /*05d0*/  IADD3.X R11, PT, PT, RZ, R5, RZ, P0, !PT ;  /* 0x00000005ff0b7210 */ /* 0x000fc600007fe4ff */
[----:B-----5:R-:W-:Y:S01]  /*05e0*/  DFMA R22, R20, R8, R22 ;  /* 0x000000081416722b */ /* 0x020fe20000000016 */
[----:B------:R-:W-:Y:S10]  /*05f0*/  BRA.U UP1, `(.L_x_2) ;  /* 0xfffffffd01107547 */ /* 0x000ff4000b83ffff */
.L_x_1:
[----:B------:R-:W-:Y:S01]  /*0600*/  IMAD.U32 R3, RZ, RZ, UR5 ;  /* 0x00000005ff037e24 */ /* 0x000fe2000f8e00ff */
[----:B------:R-:W-:Y:S06]  /*0610*/  BRA.U !UP0, `(.L_x_0) ;  /* 0x0000000108cc7547 */ /* 0x000fec000b800000 */
[----:B------:R-:W-:Y:S02]  /*0620*/  UISETP.NE.AND UP1, UPT, UR13, 0x1, UPT ;  /* 0x000000010d00788c */ /* 0x000fe4000bf25270 */
[----:B------:R-:W-:-:S07]  /*0630*/  ULOP3.LUT UP0, URZ, UR12, 0x4, URZ, 0xc0, !UPT ;  /* 0x000000040cff7892 */ /* 0x000fce000f80c0ff */
[----:B------:R-:W-:Y:S05]  /*0640*/  BRA.U !UP1, `(.L_x_3) ;  /* 0x0000000109787547 */ /* 0x000fea000b800000 */
[----:B------:R-:W0:Y:S01]  /*0650*/  LDC.64 R10, c[0x0][0x380] ;  /* 0x0000e000ff0a7b82 */ /* 0x000e220000000a00 */
[----:B------:R-:W-:-:S07]  /*0660*/  IADD3 R7, PT, PT, R27, R2, RZ ;  /* 0x000000021b077210 */ /* 0x000fce0007ffe0ff */
[----:B------:R-:W1:Y:S01]  /*0670*/  LDC.64 R4, c[0x0][0x388] ;  /* 0x0000e200ff047b82 */ /* 0x000e620000000a00 */
[----:B0-----:R-:W-:-:S05]  /*0680*/  IMAD.WIDE R10, R7, 0x8, R10 ;  /* 0x00000008070a7825 */ /* 0x001fca00078e020a */
[----:B------:R-:W2:Y:S01]  /*0690*/  LDG.E.64 R14, desc[UR14][R10.64] ;  /* 0x0000000e0a0e7981 */ /* 0x000ea2000c1e1b00 */
[----:B-1----:R-:W-:-:S03]  /*06a0*/  IMAD.WIDE.U32 R4, R2, 0x8, R4 ;  /* 0x0000000802047825 */ /* 0x002fc600078e0004 */
[----:B------:R-:W3:Y:S04]  /*06b0*/  LDG.E.64 R18, desc[UR14][R10.64+0x8] ;  /* 0x0000080e0a127981 */ /* 0x000ee8000c1e1b00 */
[----:B------:R-:W2:Y:S04]  /*06c0*/  LDG.E.64 R12, desc[UR14][R4.64] ;  /* 0x0000000e040c7981 */ /* 0x000ea8000c1e1b00 */
[----:B------:R-:W3:Y:S04]  /*06d0*/  LDG.E.64 R16, desc[UR14][R4.64+0x8] ;  /* 0x0000080e04107981 */ /* 0x000ee8000c1e1b00 */
[----:B------:R-:W4:Y:S04]  /*06e0*/  LDG.E.64 R24, desc[UR14][R10.64+0x10] ;  /* 0x0000100e0a187981 */ /* 0x000f28000c1e1b00 */
[----:B------:R-:W4:Y:S04]  /*06f0*/  LDG.E.64 R20, desc[UR14][R4.64+0x10] ;  /* 0x0000100e04147981 */ /* 0x000f28000c1e1b00 */
[----:B------:R-:W5:Y:S04]  /*0700*/  LDG.E.64 R6, desc[UR14][R10.64+0x18] ;  /* 0x0000180e0a067981 */ /* 0x000f68000c1e1b00 */
        /* <DEDUP_REMOVED lines=10> */
[----:B------:R-:W4:Y:S04]  /*07b0*/  LDG.E.64 R24, desc[UR14][R4.64+0x30] ;  /* 0x0000300e04187981 */ /* 0x000f28000c1e1b00 */
[----:B------:R-:W4:Y:S01]  /*07c0*/  LDG.E.64 R4, desc[UR14][R4.64+0x38] ;  /* 0x0000380e04047981 */ /* 0x000f22000c1e1b00 */
[----:B-----5:R-:W-:Y:S01]  /*07d0*/  DFMA R6, R6, R8, R20 ;  /* 0x000000080606722b */ /* 0x020fe20000000014 */
[----:B------:R-:W-:-:S07]  /*07e0*/  VIADD R2, R2, 0x8 ;  /* 0x0000000802027836 */ /* 0x000fce0000000000 */
[----:B--2---:R-:W-:-:S08]  /*07f0*/  DFMA R6, R12, R14, R6 ;  /* 0x0000000e0c06722b */ /* 0x004fd00000000006 */
[----:B---3--:R-:W-:-:S08]  /*0800*/  DFMA R6, R16, R18, R6 ;  /* 0x000000121006722b */ /* 0x008fd00000000006 */
[----:B----4-:R-:W-:-:S08]  /*0810*/  DFMA R22, R22, R24, R6 ;  /* 0x000000181616722b */ /* 0x010fd00000000006 */
[----:B------:R-:W-:-:S11]  /*0820*/  DFMA R22, R28, R4, R22 ;  /* 0x000000041c16722b */ /* 0x000fd60000000016 */
.L_x_3:
[----:B------:R-:W-:Y:S05]  /*0830*/  BRA.U UP0, `(.L_x_0) ;  /* 0x0000000100447547 */ /* 0x000fea000b800000 */
        /* <DEDUP_REMOVED lines=12> */
[----:B------:R-:W5:Y:S01]  /*0900*/  LDG.E.64 R24, desc[UR14][R14.64+0x18] ;  /* 0x0000180e0e187981 */ /* 0x000f62000c1e1b00 */
[----:B--2---:R-:W-:-:S08]  /*0910*/  DFMA R12, R12, R16, R22 ;  /* 0x000000100c0c722b */ /* 0x004fd00000000016 */
[----:B---3--:R-:W-:-:S08]  /*0920*/  DFMA R12, R18, R20, R12 ;  /* 0x00000014120c722b */ /* 0x008fd0000000000c */
[----:B----4-:R-:W-:-:S08]  /*0930*/  DFMA R6, R6, R8, R12 ;  /* 0x000000080606722b */ /* 0x010fd0000000000c */
[----:B-----5:R-:W-:-:S11]  /*0940*/  DFMA R22, R4, R24, R6 ;  /* 0x000000180416722b */ /* 0x020fd60000000006 */
.L_x_0:
[----:B------:R-:W0:Y:S02]  /*0950*/  LDCU UR6, c[0x0][0x39c] ;  /* 0x00007380ff0677ac */ /* 0x000e240008000800 */
[----:B0-----:R-:W-:-:S13]  /*0960*/  ISETP.GE.AND P0, PT, R3, UR6, PT ;  /* 0x0000000603007c0c */ /* 0x001fda000bf06270 */
[----:B------:R-:W-:Y:S05]  /*0970*/  @P0 BRA `(.L_x_4) ;  /* 0x0000000800680947 */ /* 0x000fea0003800000 */
[C---:B------:R-:W-:Y:S01]  /*0980*/  VIADD R2, R3.reuse, -UR6 ;  /* 0x8000000603027c36 */ /* 0x040fe20008000000 */
[----:B------:R-:W-:-:S04]  /*0990*/  IADD3 R28, PT, PT, -R3, UR6, RZ ;  /* 0x00000006031c7c10 */ /* 0x000fc8000fffe1ff */
[----:B------:R-:W-:Y:S02]  /*09a0*/  ISETP.GT.U32.AND P1, PT, R2, -0x10, PT ;  /* 0xfffffff00200780c */ /* 0x000fe40003f24070 */
[----:B------:R-:W-:-:S04]  /*09b0*/  LOP3.LUT R4, R28, 0xf, RZ, 0xc0, !PT ;  /* 0x0000000f1c047812 */ /* 0x000fc800078ec0ff */
[----:B------:R-:W-:-:S07]  /*09c0*/  ISETP.NE.AND P0, PT, R4, RZ, PT ;  /* 0x000000ff0400720c */ /* 0x000fce0003f05270 */
[----:B------:R-:W-:Y:S06]  /*09d0*/  @P1 BRA `(.L_x_5) ;  /* 0x0000000400181947 */ /* 0x000fec0003800000 */
[----:B------:R-:W0:Y:S01]  /*09e0*/  LDC.64 R6, c[0x0][0x388] ;  /* 0x0000e200ff067b82 */ /* 0x000e220000000a00 */
[----:B------:R-:W1:Y:S01]  /*09f0*/  LDCU.64 UR4, c[0x0][0x380] ;  /* 0x00007000ff0477ac */ /* 0x000e620008000a00 */
[----:B------:R-:W-:Y:S01]  /*0a00*/  LOP3.LUT R5, R28, 0xfffffff0, RZ, 0xc0, !PT ;  /* 0xfffffff01c057812 */ /* 0x000fe200078ec0ff */
[----:B------:R-:W-:-:S04]  /*0a10*/  IMAD R2, R0, UR6, R3 ;  /* 0x0000000600027c24 */ /* 0x000fc8000f8e0203 */
[----:B------:R-:W-:Y:S01]  /*0a20*/  IMAD.MOV R5, RZ, RZ, -R5 ;  /* 0x000000ffff057224 */ /* 0x000fe200078e0a05 */
[----:B-1----:R-:W-:-:S04]  /*0a30*/  UIADD3 UR4, UP0, UPT, UR4, 0x40, URZ ;  /* 0x0000004004047890 */ /* 0x002fc8000ff1e0ff */
[----:B------:R-:W-:Y:S01]  /*0a40*/  UIADD3.X UR5, UPT, UPT, URZ, UR5, URZ, UP0, !UPT ;  /* 0x00000005ff057290 */ /* 0x000fe200087fe4ff */
[----:B0-----:R-:W-:-:S03]  /*0a50*/  IMAD.WIDE.U32 R6, R3, 0x8, R6 ;  /* 0x0000000803067825 */ /* 0x001fc600078e0006 */
[----:B------:R-:W-:-:S04]  /*0a60*/  IADD3 R10, P1, PT, R6, 0x40, RZ ;  /* 0x00000040060a7810 */ /* 0x000fc80007f3e0ff */
[----:B------:R-:W-:-:S09]  /*0a70*/  IADD3.X R11, PT, PT, RZ, R7, RZ, P1, !PT ;  /* 0x00000007ff0b7210 */ /* 0x000fd20000ffe4ff */
.L_x_6:
        /* <DEDUP_REMOVED lines=14> */
[----:B------:R-:W5:Y:S04]  /*0b60*/  LDG.E.64 R8, desc[UR14][R26.64+-0x28] ;  /* 0xffffd80e1a087981 */ /* 0x000f68000c1e1b00 */
[----:B------:R-:W2:Y:S01]  /*0b70*/  LDG.E.64 R16, desc[UR14][R6.64+-0x20] ;  /* 0xffffe00e06107981 */ /* 0x000ea2000c1e1b00 */
[----:B---3--:R-:W-:-:S03]  /*0b80*/  DFMA R14, R12, R14, R22 ;  /* 0x0000000e0c0e722b */ /* 0x008fc60000000016 */
[----:B------:R-:W2:Y:S04]  /*0b90*/  LDG.E.64 R12, desc[UR14][R26.64+-0x20] ;  /* 0xffffe00e1a0c7981 */ /* 0x000ea8000c1e1b00 */
        /* <DEDUP_REMOVED lines=31> */
[----:B------:R-:W-:-:S04]  /*0d90*/  IADD3 R5, PT, PT, R5, 0x10, RZ ;  /* 0x0000001005057810 */ /* 0x000fc80007ffe0ff */
[----:B------:R-:W-:Y:S01]  /*0da0*/  ISETP.NE.AND P1, PT, R5, RZ, PT ;  /* 0x000000ff0500720c */ /* 0x000fe20003f25270 */
[----:B------:R-:W-:Y:S01]  /*0db0*/  VIADD R2, R2, 0x10 ;  /* 0x0000001002027836 */ /* 0x000fe20000000000 */
[----:B------:R-:W-:Y:S01]  /*0dc0*/  IADD3 R3, PT, PT, R3, 0x10, RZ ;  /* 0x0000001003037810 */ /* 0x000fe20007ffe0ff */
[----:B-----5:R-:W-:-:S08]  /*0dd0*/  DFMA R8, R10, R8, R16 ;  /* 0x000000080a08722b */ /* 0x020fd00000000010 */
[----:B--2---:R-:W-:Y:S01]  /*0de0*/  DFMA R8, R14, R12, R8 ;  /* 0x0000000c0e08722b */ /* 0x004fe20000000008 */
[----:B------:R-:W-:-:S07]  /*0df0*/  IADD3 R10, P2, PT, R6, 0x80, RZ ;  /* 0x00000080060a7810 */ /* 0x000fce0007f5e0ff */
[----:B----4-:R-:W-:Y:S01]  /*0e00*/  DFMA R8, R20, R18, R8 ;  /* 0x000000121408722b */ /* 0x010fe20000000008 */
[----:B------:R-:W-:-:S07]  /*0e10*/  IMAD.X R11, RZ, RZ, R7, P2 ;  /* 0x000000ffff0b7224 */ /* 0x000fce00010e0607 */
[----:B---3--:R-:W-:Y:S01]  /*0e20*/  DFMA R22, R22, R24, R8 ;  /* 0x000000181616722b */ /* 0x008fe20000000008 */
[----:B------:R-:W-:Y:S10]  /*0e30*/  @P1 BRA `(.L_x_6) ;  /* 0xfffffffc00101947 */ /* 0x000ff4000383ffff */
.L_x_5:
[----:B------:R-:W-:Y:S05]  /*0e40*/  @!P0 BRA `(.L_x_4) ;  /* 0x0000000400348947 */ /* 0x000fea0003800000 */
[----:B------:R-:W-:Y:S02]  /*0e50*/  ISETP.GE.U32.AND P0, PT, R4, 0x8, PT ;  /* 0x000000080400780c */ /* 0x000fe40003f06070 */
[----:B------:R-:W-:-:S04]  /*0e60*/  LOP3.LUT R2, R28, 0x7, RZ, 0xc0, !PT ;  /* 0x000000071c027812 */ /* 0x000fc800078ec0ff */
[----:B------:R-:W-:-:S07]  /*0e70*/  ISETP.NE.AND P1, PT, R2, RZ, PT ;  /* 0x000000ff0200720c */ /* 0x000fce0003f25270 */
[----:B------:R-:W-:Y:S06]  /*0e80*/  @!P0 BRA `(.L_x_7) ;  /* 0x0000000000788947 */ /* 0x000fec0003800000 */
[----:B------:R-:W0:Y:S01]  /*0e90*/  LDC.64 R4, c[0x0][0x380] ;  /* 0x0000e000ff047b82 */ /* 0x000e220000000a00 */
[----:B------:R-:W-:-:S07]  /*0ea0*/  IMAD R7, R0, UR6, R3 ;  /* 0x0000000600077c24 */ /* 0x000fce000f8e0203 */
        /* <DEDUP_REMOVED lines=23> */
[----:B------:R-:W-:-:S07]  /*1020*/  IADD3 R3, PT, PT, R3, 0x8, RZ ;  /* 0x0000000803037810 */ /* 0x000fce0007ffe0ff */
[----:B--2---:R-:W-:-:S08]  /*1030*/  DFMA R14, R14, R16, R18 ;  /* 0x000000100e0e722b */ /* 0x004fd00000000012 */
[----:B---3--:R-:W-:-:S08]  /*1040*/  DFMA R10, R10, R12, R14 ;  /* 0x0000000c0a0a722b */ /* 0x008fd0000000000e */
[----:B----4-:R-:W-:-:S08]  /*1050*/  DFMA R6, R6, R8, R10 ;  /* 0x000000080606722b */ /* 0x010fd0000000000a */
[----:B------:R-:W-:-:S11]  /*1060*/  DFMA R22, R4, R26, R6 ;  /* 0x0000001a0416722b */ /* 0x000fd60000000006 */
.L_x_7:
        /* <DEDUP_REMOVED lines=18> */
[----:B------:R-:W-:Y:S01]  /*1190*/  VIADD R3, R3, 0x4 ;  /* 0x0000000403037836 */ /* 0x000fe20000000000 */
[----:B--2---:R-:W-:-:S08]  /*11a0*/  DFMA R18, R18, R24, R22 ;  /* 0x000000181212722b */ /* 0x004fd00000000016 */
[----:B---3--:R-:W-:-:S08]  /*11b0*/  DFMA R8, R8, R10, R18 ;  /* 0x0000000a0808722b */ /* 0x008fd00000000012 */
[----:B----4-:R-:W-:-:S08]  /*11c0*/  DFMA R4, R4, R6, R8 ;  /* 0x000000060404722b */ /* 0x010fd00000000008 */
[----:B-----5:R-:W-:-:S11]  /*11d0*/  DFMA R22, R12, R14, R4 ;  /* 0x0000000e0c16722b */ /* 0x020fd60000000004 */
.L_x_8:
[----:B------:R-:W-:Y:S05]  /*11e0*/  @!P1 BRA `(.L_x_4) ;  /* 0x00000000004c9947 */ /* 0x000fea0003800000 */
[----:B------:R-:W0:Y:S01]  /*11f0*/  LDC.64 R6, c[0x0][0x388] ;  /* 0x0000e200ff067b82 */ /* 0x000e220000000a00 */
[----:B------:R-:W-:Y:S01]  /*1200*/  IADD3 R28, PT, PT, -R28, RZ, RZ ;  /* 0x000000ff1c1c7210 */ /* 0x000fe20007ffe1ff */
[----:B------:R-:W-:-:S06]  /*1210*/  IMAD R9, R0, UR6, R3 ;  /* 0x0000000600097c24 */ /* 0x000fcc000f8e0203 */
[----:B------:R-:W1:Y:S01]  /*1220*/  LDC.64 R4, c[0x0][0x380] ;  /* 0x0000e000ff047b82 */ /* 0x000e620000000a00 */
[----:B0-----:R-:W-:-:S04]  /*1230*/  IMAD.WIDE.U32 R6, R3, 0x8, R6 ;  /* 0x0000000803067825 */ /* 0x001fc800078e0006 */
[----:B------:R-:W-:Y:S01]  /*1240*/  IMAD.MOV.U32 R11, RZ, RZ, R7 ;  /* 0x000000ffff0b7224 */ /* 0x000fe200078e0007 */
[----:B------:R-:W-:-:S07]  /*1250*/  MOV R8, R6 ;  /* 0x0000000600087202 */ /* 0x000fce0000000f00 */
.L_x_9:
[----:B-1----:R-:W-:Y:S01]  /*1260*/  IMAD.WIDE R2, R9, 0x8, R4 ;  /* 0x0000000809027825 */ /* 0x002fe200078e0204 */
[----:B------:R-:W-:-:S03]  /*1270*/  MOV R7, R11 ;  /* 0x0000000b00077202 */ /* 0x000fc60000000f00 */
[----:B------:R-:W-:Y:S02]  /*1280*/  IMAD.MOV.U32 R6, RZ, RZ, R8 ;  /* 0x000000ffff067224 */ /* 0x000fe400078e0008 */
[----:B------:R-:W2:Y:S04]  /*1290*/  LDG.E.64 R2, desc[UR14][R2.64] ;  /* 0x0000000e02027981 */ /* 0x000ea8000c1e1b00 */
[----:B------:R-:W2:Y:S01]  /*12a0*/  LDG.E.64 R6, desc[UR14][R6.64] ;  /* 0x0000000e06067981 */ /* 0x000ea2000c1e1b00 */
[----:B------:R-:W-:Y:S01]  /*12b0*/  VIADD R28, R28, 0x1 ;  /* 0x000000011c1c7836 */ /* 0x000fe20000000000 */
[----:B------:R-:W-:Y:S02]  /*12c0*/  IADD3 R8, P1, PT, R8, 0x8, RZ ;  /* 0x0000000808087810 */ /* 0x000fe40007f3e0ff */
[----:B------:R-:W-:-:S02]  /*12d0*/  IADD3 R9, PT, PT, R9, 0x1, RZ ;  /* 0x0000000109097810 */ /* 0x000fc40007ffe0ff */
[----:B------:R-:W-:Y:S01]  /*12e0*/  ISETP.NE.AND P0, PT, R28, RZ, PT ;  /* 0x000000ff1c00720c */ /* 0x000fe20003f05270 */
[----:B------:R-:W-:Y:S01]  /*12f0*/  IMAD.X R11, RZ, RZ, R11, P1 ;  /* 0x000000ffff0b7224 */ /* 0x000fe200008e060b */
[----:B--2---:R-:W-:-:S11]  /*1300*/  DFMA R22, R2, R6, R22 ;  /* 0x000000060216722b */ /* 0x004fd60000000016 */
[----:B------:R-:W-:Y:S05]  /*1310*/  @P0 BRA `(.L_x_9) ;  /* 0xfffffffc00d00947 */ /* 0x000fea000383ffff */
.L_x_4:
[----:B------:R-:W0:Y:S02]  /*1320*/  LDC.64 R2, c[0x0][0x390] ;  /* 0x0000e400ff027b82 */ /* 0x000e240000000a00 */
[----:B0-----:R-:W-:-:S05]  /*1330*/  IMAD.WIDE R2, R0, 0x8, R2 ;  /* 0x0000000800027825 */ /* 0x001fca00078e0202 */
[----:B------:R-:W-:Y:S01]  /*1340*/  STG.E.64 desc[UR14][R2.64], R22 ;  /* 0x0000001602007986 */ /* 0x000fe2000c101b0e */
[----:B------:R-:W-:Y:S05]  /*1350*/  EXIT ;  /* 0x000000000000794d */ /* 0x000fea0003800000 */
.L_x_10:
[----:B------:R-:W-:-:S00]  /*1360*/  BRA `(.L_x_10) ;  /* 0xfffffffc00fc7947 */ /* 0x000fc0000383ffff */
[----:B------:R-:W-:-:S00]  /*1370*/  NOP ;  /* 0x0000000000007918 */ /* 0x000fc00000000000 */
        /* <DEDUP_REMOVED lines=8> */
.L_x_27:


//--------------------- .text._Z15gemv_shared_memPKdS0_Pdii --------------------------
	.section	.text._Z15gemv_shared_memPKdS0_Pdii,"ax",@progbits
	.align	128
        .global         _Z15gemv_shared_memPKdS0_Pdii
        .type           _Z15gemv_shared_memPKdS0_Pdii,@function
        .size           _Z15gemv_shared_memPKdS0_Pdii,(.L_x_28 - _Z15gemv_shared_memPKdS0_Pdii)
        .other          _Z15gemv_shared_memPKdS0_Pdii,@"STO_CUDA_ENTRY STV_DEFAULT"
_Z15gemv_shared_memPKdS0_Pdii:
.text._Z15gemv_shared_memPKdS0_Pdii:
        /* <DEDUP_REMOVED lines=9> */
[----:B------:R-:W-:Y:S01]  /*0090*/  CS2R R2, SRZ ;  /* 0x0000000000027805 */ /* 0x000fe2000001ff00 */
[----:B------:R-:W1:Y:S01]  /*00a0*/  LDCU.64 UR8, c[0x0][0x358] ;  /* 0x00006b00ff0877ac */ /* 0x000e620008000a00 */
[----:B0-----:R-:W-:-:S09]  /*00b0*/  UISETP.GE.AND UP0, UPT, UR4, 0x1, UPT ;  /* 0x000000010400788c */ /* 0x001fd2000bf06270 */
[----:B-1----:R-:W-:Y:S05]  /*00c0*/  BRA.U !UP0, `(.L_x_11) ;  /* 0x0000000108887547 */ /* 0x002fea000b800000 */
[----:B------:R-:W0:Y:S01]  /*00d0*/  S2UR UR5, SR_CgaCtaId ;  /* 0x00000000000579c3 */ /* 0x000e220000008800 */
[----:B------:R-:W-:Y:S01]  /*00e0*/  UMOV UR4, 0x400 ;  /* 0x0000040000047882 */ /* 0x000fe20000000000 */
[----:B------:R-:W-:Y:S01]  /*00f0*/  IMAD.MOV.U32 R0, RZ, RZ, RZ ;  /* 0x000000ffff007224 */ /* 0x000fe200078e00ff */
[----:B------:R-:W-:Y:S01]  /*0100*/  CS2R R2, SRZ ;  /* 0x0000000000027805 */ /* 0x000fe2000001ff00 */
[----:B0-----:R-:W-:-:S06]  /*0110*/  ULEA UR5, UR5, UR4, 0x18 ;  /* 0x0000000405057291 */ /* 0x001fcc000f8ec0ff */
[----:B------:R-:W-:-:S07]  /*0120*/  LEA R13, R12, UR5, 0x3 ;  /* 0x000000050c0d7c11 */ /* 0x000fce000f8e18ff */
.L_x_13:
[----:B------:R-:W0:Y:S01]  /*0130*/  LDCU UR7, c[0x0][0x39c] ;  /* 0x00007380ff0777ac */ /* 0x000e220008000800 */
[----:B------:R-:W-:Y:S01]  /*0140*/  IMAD.IADD R7, R12, 0x1, R0 ;  /* 0x000000010c077824 */ /* 0x000fe200078e0200 */
[----:B------:R-:W1:Y:S04]  /*0150*/  LDC.64 R8, c[0x0][0x380] ;  /* 0x0000e000ff087b82 */ /* 0x000e680000000a00 */
[----:B0-----:R-:W-:-:S13]  /*0160*/  ISETP.GE.U32.AND P0, PT, R7, UR7, PT ;  /* 0x0000000707007c0c */ /* 0x001fda000bf06070 */
[----:B------:R-:W0:Y:S02]  /*0170*/  @!P0 LDC.64 R4, c[0x0][0x388] ;  /* 0x0000e200ff048b82 */ /* 0x000e240000000a00 */
[----:B0-----:R-:W-:-:S06]  /*0180*/  @!P0 IMAD.WIDE.U32 R4, R7, 0x8, R4 ;  /* 0x0000000807048825 */ /* 0x001fcc00078e0004 */
[----:B------:R-:W2:Y:S01]  /*0190*/  @!P0 LDG.E.64 R4, desc[UR8][R4.64] ;  /* 0x0000000804048981 */ /* 0x000ea2000c1e1b00 */
[----:B------:R-:W-:Y:S01]  /*01a0*/  MOV R10, R0 ;  /* 0x00000000000a7202 */ /* 0x000fe20000000f00 */
[----:B------:R-:W-:Y:S01]  /*01b0*/  IMAD R15, R11, UR7, R0 ;  /* 0x000000070b0f7c24 */ /* 0x000fe2000f8e0200 */
[----:B------:R-:W-:Y:S01]  /*01c0*/  UMOV UR4, URZ ;  /* 0x000000ff00047c82 */ /* 0x000fe20008000000 */
[----:B------:R-:W-:Y:S01]  /*01d0*/  UMOV UR6, UR5 ;  /* 0x0000000500067c82 */ /* 0x000fe20008000000 */
[----:B--2---:R0:W-:Y:S01]  /*01e0*/  @!P0 STS.64 [R13], R4 ;  /* 0x000000040d008388 */ /* 0x0041e20000000a00 */
[----:B-1----:R-:W-:Y:S06]  /*01f0*/  BAR.SYNC.DEFER_BLOCKING 0x0 ;  /* 0x0000000000007b1d */ /* 0x002fec0000010000 */
.L_x_12:
[C---:B0-----:R-:W-:Y:S01]  /*0200*/  IMAD.WIDE R4, R15.reuse, 0x8, R8 ;  /* 0x000000080f047825 */ /* 0x041fe200078e0208 */
[----:B------:R-:W0:Y:S05]  /*0210*/  LDS.64 R6, [UR6] ;  /* 0x00000006ff067984 */ /* 0x000e2a0008000a00 */
[----:B------:R-:W0:Y:S01]  /*0220*/  LDG.E.64 R4, desc[UR8][R4.64] ;  /* 0x0000000804047981 */ /* 0x000e22000c1e1b00 */
[----:B------:R-:W-:Y:S01]  /*0230*/  UIADD3 UR4, UPT, UPT, UR4, 0x1, URZ ;  /* 0x0000000104047890 */ /* 0x000fe2000fffe0ff */
[----:B------:R-:W-:Y:S01]  /*0240*/  VIADD R10, R10, 0x1 ;  /* 0x000000010a0a7836 */ /* 0x000fe20000000000 */
[----:B------:R-:W-:Y:S01]  /*0250*/  UIADD3 UR6, UPT, UPT, UR6, 0x8, URZ ;  /* 0x0000000806067890 */ /* 0x000fe2000fffe0ff */
[----:B------:R-:W-:-:S03]  /*0260*/  IADD3 R15, PT, PT, R15, 0x1, RZ ;  /* 0x000000010f0f7810 */ /* 0x000fc60007ffe0ff */
[----:B------:R-:W-:Y:S02]  /*0270*/  ISETP.LE.U32.AND P0, PT, R17, UR4, PT ;  /* 0x0000000411007c0c */ /* 0x000fe4000bf03070 */
[----:B------:R-:W-:Y:S01]  /*0280*/  ISETP.LT.AND P1, PT, R10, UR7, PT ;  /* 0x000000070a007c0c */ /* 0x000fe2000bf21270 */
[----:B0-----:R-:W-:-:S12]  /*0290*/  DFMA R2, R4, R6, R2 ;  /* 0x000000060402722b */ /* 0x001fd80000000002 */
[----:B------:R-:W-:Y:S05]  /*02a0*/  @!P0 BRA P1, `(.L_x_12) ;  /* 0xfffffffc00d48947 */ /* 0x000fea000083ffff */
[----:B------:R-:W-:Y:S01]  /*02b0*/  IMAD.IADD R0, R17, 0x1, R0 ;  /* 0x0000000111007824 */ /* 0x000fe200078e0200 */
[----:B------:R-:W-:Y:S04]  /*02c0*/  BAR.SYNC.DEFER_BLOCKING 0x0 ;  /* 0x0000000000007b1d */ /* 0x000fe80000010000 */
[----:B------:R-:W-:-:S13]  /*02d0*/  ISETP.GE.AND P0, PT, R0, UR7, PT ;  /* 0x0000000700007c0c */ /* 0x000fda000bf06270 */
[----:B------:R-:W-:Y:S05]  /*02e0*/  @!P0 BRA `(.L_x_13) ;  /* 0xfffffffc00908947 */ /* 0x000fea000383ffff */
.L_x_11:
[----:B------:R-:W0:Y:S02]  /*02f0*/  LDC.64 R4, c[0x0][0x390] ;  /* 0x0000e400ff047b82 */ /* 0x000e240000000a00 */
[----:B0-----:R-:W-:-:S05]  /*0300*/  IMAD.WIDE R4, R11, 0x8, R4 ;  /* 0x000000080b047825 */ /* 0x001fca00078e0204 */
[----:B------:R-:W-:Y:S01]  /*0310*/  STG.E.64 desc[UR8][R4.64], R2 ;  /* 0x0000000204007986 */ /* 0x000fe2000c101b08 */
[----:B------:R-:W-:Y:S05]  /*0320*/  EXIT ;  /* 0x000000000000794d */ /* 0x000fea0003800000 */
.L_x_14:
        /* <DEDUP_REMOVED lines=13> */
.L_x_28:


//--------------------- .text._Z19gemv_global_mem_optPKdS0_Pdii --------------------------
	.section	.text._Z19gemv_global_mem_optPKdS0_Pdii,"ax",@progbits
	.align	128
        .global         _Z19gemv_global_mem_optPKdS0_Pdii
        .type           _Z19gemv_global_mem_optPKdS0_Pdii,@function
        .size           _Z19gemv_global_mem_optPKdS0_Pdii,(.L_x_29 - _Z19gemv_global_mem_optPKdS0_Pdii)
        .other          _Z19gemv_global_mem_optPKdS0_Pdii,@"STO_CUDA_ENTRY STV_DEFAULT"
_Z19gemv_global_mem_optPKdS0_Pdii:
.text._Z19gemv_global_mem_optPKdS0_Pdii:
        /* <DEDUP_REMOVED lines=13> */
[----:B------:R-:W-:Y:S01]  /*00d0*/  UISETP.GE.U32.AND UP1, UPT, UR6, 0xd, UPT ;  /* 0x0000000d0600788c */ /* 0x000fe2000bf26070 */
[----:B------:R-:W-:Y:S01]  /*00e0*/  IMAD.MOV.U32 R21, RZ, RZ, RZ ;  /* 0x000000ffff157224 */ /* 0x000fe200078e00ff */
[----:B------:R-:W-:Y:S01]  /*00f0*/  UIADD3 UR7, UPT, UPT, UR6, -0x1, URZ ;  /* 0xffffffff06077890 */ /* 0x000fe2000fffe0ff */
[----:B------:R-:W-:-:S03]  /*0100*/  CS2R R2, SRZ ;  /* 0x0000000000027805 */ /* 0x000fc6000001ff00 */
[----:B------:R-:W-:-:S04]  /*0110*/  ULEA.HI UR4, UR7, 0x1, URZ, 0x1e ;  /* 0x0000000107047891 */ /* 0x000fc8000f8ff0ff */
[----:B------:R-:W-:Y:S01]  /*0120*/  ULOP3.LUT UP0, UR8, UR4, 0x3, URZ, 0xc0, !UPT ;  /* 0x0000000304087892 */ /* 0x000fe2000f80c0ff */
[----:B------:R-:W-:Y:S11]  /*0130*/  BRA.U !UP1, `(.L_x_16) ;  /* 0x0000000509587547 */ /* 0x000ff6000b800000 */
[----:B------:R-:W-:Y:S01]  /*0140*/  IMAD.MOV.U32 R21, RZ, RZ, RZ ;  /* 0x000000ffff157224 */ /* 0x000fe200078e00ff */
[----:B------:R-:W-:Y:S01]  /*0150*/  CS2R R2, SRZ ;  /* 0x0000000000027805 */ /* 0x000fe2000001ff00 */
[----:B------:R-:W-:Y:S01]  /*0160*/  ULOP3.LUT UR5, UR4, 0x7ffffffc, URZ, 0xc0, !UPT ;  /* 0x7ffffffc04057892 */ /* 0x000fe2000f8ec0ff */
[----:B------:R-:W0:Y:S02]  /*0170*/  LDCU UR6, c[0x0][0x39c] ;  /* 0x00007380ff0677ac */ /* 0x000e240008000800 */
[----:B------:R-:W-:-:S09]  /*0180*/  UMOV UR4, URZ ;  /* 0x000000ff00047c82 */ /* 0x000fd20008000000 */
.L_x_17:
[----:B------:R-:W1:Y:S01]  /*0190*/  LDC.64 R6, c[0x0][0x388] ;  /* 0x0000e200ff067b82 */ /* 0x000e620000000a00 */
[----:B------:R-:W-:Y:S02]  /*01a0*/  VIADD R8, R21, 0x1 ;  /* 0x0000000115087836 */ /* 0x000fe40000000000 */
[----:B0-----:R-:W-:-:S03]  /*01b0*/  IMAD R9, R0, UR6, R21 ;  /* 0x0000000600097c24 */ /* 0x001fc6000f8e0215 */
[----:B------:R-:W-:Y:S02]  /*01c0*/  ISETP.GE.AND P1, PT, R8, UR6, PT ;  /* 0x0000000608007c0c */ /* 0x000fe4000bf26270 */
[----:B------:R-:W0:Y:S01]  /*01d0*/  LDC.64 R4, c[0x0][0x380] ;  /* 0x0000e000ff047b82 */ /* 0x000e220000000a00 */
[----:B------:R-:W-:-:S04]  /*01e0*/  IADD3 R10, PT, PT, R21, 0x2, RZ ;  /* 0x00000002150a7810 */ /* 0x000fc80007ffe0ff */
[----:B------:R-:W-:Y:S01]  /*01f0*/  ISETP.GE.AND P2, PT, R10, UR6, PT ;  /* 0x000000060a007c0c */ /* 0x000fe2000bf46270 */
[----:B-1----:R-:W-:-:S05]  /*0200*/  IMAD.WIDE.U32 R6, R21, 0x8, R6 ;  /* 0x0000000815067825 */ /* 0x002fca00078e0006 */
[----:B------:R-:W2:Y:S01]  /*0210*/  @!P1 LDG.E.64 R10, desc[UR10][R6.64+0x8] ;  /* 0x0000080a060a9981 */ /* 0x000ea2000c1e1b00 */
[----:B0-----:R-:W-:-:S06]  /*0220*/  IMAD.WIDE R4, R9, 0x8, R4 ;  /* 0x0000000809047825 */ /* 0x001fcc00078e0204 */
[----:B------:R-:W3:Y:S04]  /*0230*/  @!P2 LDG.E.64 R22, desc[UR10][R6.64+0x10] ;  /* 0x0000100a0616a981 */ /* 0x000ee8000c1e1b00 */
[----:B------:R-:W4:Y:S04]  /*0240*/  LDG.E.64 R8, desc[UR10][R6.64] ;  /* 0x0000000a06087981 */ /* 0x000f28000c1e1b00 */
[----:B------:R-:W4:Y:S04]  /*0250*/  LDG.E.64 R14, desc[UR10][R4.64] ;  /* 0x0000000a040e7981 */ /* 0x000f28000c1e1b00 */
[----:B------:R-:W2:Y:S04]  /*0260*/  @!P1 LDG.E.64 R12, desc[UR10][R4.64+0x8] ;  /* 0x0000080a040c9981 */ /* 0x000ea8000c1e1b00 */
[----:B------:R-:W3:Y:S01]  /*0270*/  @!P2 LDG.E.64 R24, desc[UR10][R4.64+0x10] ;  /* 0x0000100a0418a981 */ /* 0x000ee2000c1e1b00 */
[----:B------:R-:W-:-:S05]  /*0280*/  VIADD R16, R21, 0x3 ;  /* 0x0000000315107836 */ /* 0x000fca0000000000 */
[----:B------:R-:W-:Y:S01]  /*0290*/  ISETP.GE.AND P0, PT, R16, UR6, PT ;  /* 0x0000000610007c0c */ /* 0x000fe2000bf06270 */
[----:B------:R-:W-:-:S05]  /*02a0*/  VIADD R20, R21, 0x5 ;  /* 0x0000000515147836 */ /* 0x000fca0000000000 */
[----:B------:R-:W-:Y:S01]  /*02b0*/  ISETP.GE.AND P3, PT, R20, UR6, PT ;  /* 0x0000000614007c0c */ /* 0x000fe2000bf66270 */
[----:B------:R-:W-:-:S06]  /*02c0*/  VIADD R20, R21, 0x6 ;  /* 0x0000000615147836 */ /* 0x000fcc0000000000 */
[----:B------:R-:W5:Y:S04]  /*02d0*/  @!P0 LDG.E.64 R16, desc[UR10][R6.64+0x18] ;  /* 0x0000180a06108981 */ /* 0x000f68000c1e1b00 */
[----:B------:R-:W5:Y:S01]  /*02e0*/  @!P0 LDG.E.64 R18, desc[UR10][R4.64+0x18] ;  /* 0x0000180a04128981 */ /* 0x000f62000c1e1b00 */
[----:B------:R-:W-:Y:S01]  /*02f0*/  ISETP.GE.AND P4, PT, R20, UR6, PT ;  /* 0x0000000614007c0c */ /* 0x000fe2000bf86270 */
[----:B----4-:R-:W-:Y:S02]  /*0300*/  DFMA R2, R14, R8, R2 ;  /* 0x000000080e02722b */ /* 0x010fe40000000002 */
[----:B------:R-:W4:Y:S04]  /*0310*/  LDG.E.64 R8, desc[UR10][R6.64+0x20] ;  /* 0x0000200a06087981 */ /* 0x000f28000c1e1b00 */
[----:B------:R-:W4:Y:S02]  /*0320*/  LDG.E.64 R14, desc[UR10][R4.64+0x20] ;  /* 0x0000200a040e7981 */ /* 0x000f24000c1e1b00 */
[----:B--2---:R-:W-:-:S02]  /*0330*/  @!P1 DFMA R2, R12, R10, R2 ;  /* 0x0000000a0c02922b */ /* 0x004fc40000000002 */
[----:B------:R-:W2:Y:S04]  /*0340*/  @!P3 LDG.E.64 R10, desc[UR10][R6.64+0x28] ;  /* 0x0000280a060ab981 */ /* 0x000ea8000c1e1b00 */
[----:B------:R-:W2:Y:S02]  /*0350*/  @!P3 LDG.E.64 R12, desc[UR10][R4.64+0x28] ;  /* 0x0000280a040cb981 */ /* 0x000ea4000c1e1b00 */
[----:B---3--:R-:W-:Y:S02]  /*0360*/  @!P2 DFMA R2, R24, R22, R2 ;  /* 0x000000161802a22b */ /* 0x008fe40000000002 */
[----:B------:R-:W3:Y:S04]  /*0370*/  @!P4 LDG.E.64 R22, desc[UR10][R6.64+0x30] ;  /* 0x0000300a0616c981 */ /* 0x000ee8000c1e1b00 */
[----:B------:R-:W3:Y:S01]  /*0380*/  @!P4 LDG.E.64 R24, desc[UR10][R4.64+0x30] ;  /* 0x0000300a0418c981 */ /* 0x000ee2000c1e1b00 */
[----:B------:R-:W-:-:S04]  /*0390*/  IADD3 R20, PT, PT, R21, 0x7, RZ ;  /* 0x0000000715147810 */ /* 0x000fc80007ffe0ff */
[----:B------:R-:W-:Y:S01]  /*03a0*/  ISETP.GE.AND P2, PT, R20, UR6, PT ;  /* 0x0000000614007c0c */ /* 0x000fe2000bf46270 */
[----:B------:R-:W-:Y:S01]  /*03b0*/  VIADD R20, R21, 0x9 ;  /* 0x0000000915147836 */ /* 0x000fe20000000000 */
[----:B-----5:R-:W-:-:S04]  /*03c0*/  @!P0 DFMA R2, R18, R16, R2 ;  /* 0x000000101202822b */ /* 0x020fc80000000002 */
        /* <DEDUP_REMOVED lines=14> */
[----:B------:R-:W-:-:S05]  /*04b0*/  VIADD R20, R21, 0xb ;  /* 0x0000000b15147836 */ /* 0x000fca0000000000 */
[----:B------:R-:W-:Y:S02]  /*04c0*/  ISETP.GE.AND P3, PT, R20, UR6, PT ;  /* 0x0000000614007c0c */ /* 0x000fe4000bf66270 */
[----:B------:R-:W-:-:S04]  /*04d0*/  IADD3 R20, PT, PT, R21, 0xd, RZ ;  /* 0x0000000d15147810 */ /* 0x000fc80007ffe0ff */
[----:B------:R-:W-:Y:S01]  /*04e0*/  ISETP.GE.AND P4, PT, R20, UR6, PT ;  /* 0x0000000614007c0c */ /* 0x000fe2000bf86270 */
[----:B-----5:R-:W-:-:S06]  /*04f0*/  @!P2 DFMA R2, R16, R18, R2 ;  /* 0x000000121002a22b */ /* 0x020fcc0000000002 */
[----:B------:R-:W5:Y:S04]  /*0500*/  @!P3 LDG.E.64 R16, desc[UR10][R6.64+0x58] ;  /* 0x0000580a0610b981 */ /* 0x000f68000c1e1b00 */
[----:B------:R-:W5:Y:S01]  /*0510*/  @!P3 LDG.E.64 R18, desc[UR10][R4.64+0x58] ;  /* 0x0000580a0412b981 */ /* 0x000f62000c1e1b00 */
[----:B------:R-:W-:-:S05]  /*0520*/  VIADD R20, R21, 0xe ;  /* 0x0000000e15147836 */ /* 0x000fca0000000000 */
[----:B------:R-:W-:Y:S01]  /*0530*/  ISETP.GE.AND P2, PT, R20, UR6, PT ;  /* 0x0000000614007c0c */ /* 0x000fe2000bf46270 */
[----:B------:R-:W-:Y:S01]  /*0540*/  VIADD R20, R21, 0xf ;  /* 0x0000000f15147836 */ /* 0x000fe20000000000 */
[----:B----4-:R-:W-:Y:S01]  /*0550*/  DFMA R2, R14, R8, R2 ;  /* 0x000000080e02722b */ /* 0x010fe20000000002 */
[----:B------:R-:W4:Y:S04]  /*0560*/  LDG.E.64 R14, desc[UR10][R6.64+0x60] ;  /* 0x0000600a060e7981 */ /* 0x000f28000c1e1b00 */
[----:B------:R-:W4:Y:S03]  /*0570*/  LDG.E.64 R8, desc[UR10][R4.64+0x60] ;  /* 0x0000600a04087981 */ /* 0x000f26000c1e1b00 */
[----:B--2---:R-:W-:Y:S01]  /*0580*/  @!P1 DFMA R2, R10, R12, R2 ;  /* 0x0000000c0a02922b */ /* 0x004fe20000000002 */
[----:B------:R-:W2:Y:S01]  /*0590*/  @!P4 LDG.E.64 R10, desc[UR10][R6.64+0x68] ;  /* 0x0000680a060ac981 */ /* 0x000ea2000c1e1b00 */
[----:B------:R-:W-:-:S03]  /*05a0*/  ISETP.GE.AND P1, PT, R20, UR6, PT ;  /* 0x0000000614007c0c */ /* 0x000fc6000bf26270 */
[----:B------:R-:W2:Y:S03]  /*05b0*/  @!P4 LDG.E.64 R12, desc[UR10][R4.64+0x68] ;  /* 0x0000680a040cc981 */ /* 0x000ea6000c1e1b00 */
[----:B---3--:R-:W-:Y:S01]  /*05c0*/  @!P0 DFMA R2, R24, R22, R2 ;  /* 0x000000161802822b */ /* 0x008fe20000000002 */
[----:B------:R-:W3:Y:S04]  /*05d0*/  @!P2 LDG.E.64 R24, desc[UR10][R6.64+0x70] ;  /* 0x0000700a0618a981 */ /* 0x000ee8000c1e1b00 */
[----:B------:R-:W3:Y:S04]  /*05e0*/  @!P2 LDG.E.64 R22, desc[UR10][R4.64+0x70] ;  /* 0x0000700a0416a981 */ /* 0x000ee8000c1e1b00 */
[----:B------:R-:W3:Y:S04]  /*05f0*/  @!P1 LDG.E.64 R26, desc[UR10][R6.64+0x78] ;  /* 0x0000780a061a9981 */ /* 0x000ee8000c1e1b00 */
[----:B------:R-:W3:Y:S01]  /*0600*/  @!P1 LDG.E.64 R28, desc[UR10][R4.64+0x78] ;  /* 0x0000780a041c9981 */ /* 0x000ee2000c1e1b00 */
[----:B-----5:R-:W-:Y:S01]  /*0610*/  @!P3 DFMA R2, R18, R16, R2 ;  /* 0x000000101202b22b */ /* 0x020fe20000000002 */
[----:B------:R-:W-:-:S04]  /*0620*/  UIADD3 UR4, UPT, UPT, UR4, 0x4, URZ ;  /* 0x0000000404047890 */ /* 0x000fc8000fffe0ff */
[----:B------:R-:W-:Y:S01]  /*0630*/  UISETP.NE.AND UP1, UPT, UR4, UR5, UPT ;  /* 0x000000050400728c */ /* 0x000fe2000bf25270 */
[----:B------:R-:W-:Y:S02]  /*0640*/  IADD3 R21, PT, PT, R21, 0x10, RZ ;  /* 0x0000001015157810 */ /* 0x000fe40007ffe0ff */
[----:B----4-:R-:W-:-:S08]  /*0650*/  DFMA R2, R8, R14, R2 ;  /* 0x0000000e0802722b */ /* 0x010fd00000000002 */
[----:B--2---:R-:W-:-:S08]  /*0660*/  @!P4 DFMA R2, R12, R10, R2 ;  /* 0x0000000a0c02c22b */ /* 0x004fd00000000002 */
[----:B---3--:R-:W-:-:S08]  /*0670*/  @!P2 DFMA R2, R22, R24, R2 ;  /* 0x000000181602a22b */ /* 0x008fd00000000002 */
[----:B------:R-:W-:Y:S01]  /*0680*/  @!P1 DFMA R2, R28, R26, R2 ;  /* 0x0000001a1c02922b */ /* 0x000fe20000000002 */
[----:B------:R-:W-:Y:S10]  /*0690*/  BRA.U UP1, `(.L_x_17) ;  /* 0xfffffff901bc7547 */ /* 0x000ff4000b83ffff */
.L_x_16:
[----:B------:R-:W-:Y:S05]  /*06a0*/  BRA.U !UP0, `(.L_x_15) ;  /* 0x0000000508147547 */ /* 0x000fea000b800000 */
[----:B------:R-:W-:Y:S02]  /*06b0*/  UISETP.NE.AND UP1, UPT, UR8, 0x1, UPT ;  /* 0x000000010800788c */ /* 0x000fe4000bf25270 */
[----:B------:R-:W-:-:S07]  /*06c0*/  ULOP3.LUT UP0, URZ, UR7, 0x4, URZ, 0xc0, !UPT ;  /* 0x0000000407ff7892 */ /* 0x000fce000f80c0ff */
[----:B------:R-:W-:Y:S05]  /*06d0*/  BRA.U !UP1, `(.L_x_18) ;  /* 0x0000000109a87547 */ /* 0x000fea000b800000 */
[----:B------:R-:W0:Y:S01]  /*06e0*/  LDC.64 R10, c[0x0][0x380] ;  /* 0x0000e000ff0a7b82 */ /* 0x000e220000000a00 */
[----:B------:R-:W-:Y:S02]  /*06f0*/  VIADD R4, R21, 0x1 ;  /* 0x0000000115047836 */ /* 0x000fe40000000000 */
[----:B------:R-:W-:-:S03]  /*0700*/  IMAD R5, R0, UR6, R21 ;  /* 0x0000000600057c24 */ /* 0x000fc6000f8e0215 */
[----:B------:R-:W-:Y:S01]  /*0710*/  ISETP.GE.AND P4, PT, R4, UR6, PT ;  /* 0x0000000604007c0c */ /* 0x000fe2000bf86270 */
[----:B------:R-:W-:Y:S01]  /*0720*/  VIADD R4, R21, 0x2 ;  /* 0x0000000215047836 */ /* 0x000fe20000000000 */
[----:B------:R-:W1:Y:S04]  /*0730*/  LDC.64 R6, c[0x0][0x388] ;  /* 0x0000e200ff067b82 */ /* 0x000e680000000a00 */
[----:B------:R-:W-:Y:S01]  /*0740*/  ISETP.GE.AND P3, PT, R4, UR6, PT ;  /* 0x0000000604007c0c */ /* 0x000fe2000bf66270 */
[----:B0-----:R-:W-:-:S05]  /*0750*/  IMAD.WIDE R10, R5, 0x8, R10 ;  /* 0x00000008050a7825 */ /* 0x001fca00078e020a */
[----:B------:R-:W2:Y:S01]  /*0760*/  LDG.E.64 R16, desc[UR10][R10.64] ;  /* 0x0000000a0a107981 */ /* 0x000ea2000c1e1b00 */
[----:B-1----:R-:W-:-:S03]  /*0770*/  IMAD.WIDE.U32 R6, R21, 0x8, R6 ;  /* 0x0000000815067825 */ /* 0x002fc600078e0006 */
[----:B------:R-:W3:Y:S04]  /*0780*/  @!P4 LDG.E.64 R4, desc[UR10][R10.64+0x8] ;  /* 0x0000080a0a04c981 */ /* 0x000ee8000c1e1b00 */
[----:B------:R-:W2:Y:S04]  /*0790*/  LDG.E.64 R18, desc[UR10][R6.64] ;  /* 0x0000000a06127981 */ /* 0x000ea8000c1e1b00 */
[----:B------:R-:W3:Y:S04]  /*07a0*/  @!P4 LDG.E.64 R12, desc[UR10][R6.64+0x8] ;  /* 0x0000080a060cc981 */ /* 0x000ee8000c1e1b00 */
[----:B------:R-:W4:Y:S04]  /*07b0*/  @!P3 LDG.E.64 R22, desc[UR10][R10.64+0x10] ;  /* 0x0000100a0a16b981 */ /* 0x000f28000c1e1b00 */
[----:B------:R-:W4:Y:S01]  /*07c0*/  @!P3 LDG.E.64 R24, desc[UR10][R6.64+0x10] ;  /* 0x0000100a0618b981 */ /* 0x000f22000c1e1b00 */
[----:B------:R-:W-:-:S04]  /*07d0*/  IADD3 R8, PT, PT, R21, 0x3, RZ ;  /* 0x0000000315087810 */ /* 0x000fc80007ffe0ff */
[----:B------:R-:W-:Y:S01]  /*07e0*/  ISETP.GE.AND P2, PT, R8, UR6, PT ;  /* 0x0000000608007c0c */ /* 0x000fe2000bf46270 */
[----:B------:R-:W-:-:S05]  /*07f0*/  VIADD R20, R21, 0x5 ;  /* 0x0000000515147836 */ /* 0x000fca0000000000 */
[----:B------:R-:W-:Y:S01]  /*0800*/  ISETP.GE.AND P1, PT, R20, UR6, PT ;  /* 0x0000000614007c0c */ /* 0x000fe2000bf26270 */
[----:B------:R-:W-:-:S06]  /*0810*/  VIADD R20, R21, 0x6 ;  /* 0x0000000615147836 */ /* 0x000fcc0000000000 */
[----:B------:R-:W5:Y:S04]  /*0820*/  @!P2 LDG.E.64 R14, desc[UR10][R10.64+0x18] ;  /* 0x0000180a0a0ea981 */ /* 0x000f68000c1e1b00 */
[----:B------:R-:W5:Y:S01]  /*0830*/  @!P2 LDG.E.64 R8, desc[UR10][R6.64+0x18] ;  /* 0x0000180a0608a981 */ /* 0x000f62000c1e1b00 */
[----:B------:R-:W-:Y:S02]  /*0840*/  ISETP.GE.AND P0, PT, R20, UR6, PT ;  /* 0x0000000614007c0c */ /* 0x000fe4000bf06270 */
[----:B------:R-:W-:Y:S01]  /*0850*/  IADD3 R20, PT, PT, R21, 0x7, RZ ;  /* 0x0000000715147810 */ /* 0x000fe20007ffe0ff */
[----:B--2---:R-:W-:Y:S01]  /*0860*/  DFMA R2, R16, R18, R2 ;  /* 0x000000121002722b */ /* 0x004fe20000000002 */
[----:B------:R-:W2:Y:S04]  /*0870*/  LDG.E.64 R16, desc[UR10][R10.64+0x20] ;  /* 0x0000200a0a107981 */ /* 0x000ea8000c1e1b00 */
[----:B------:R-:W2:Y:S03]  /*0880*/  LDG.E.64 R18, desc[UR10][R6.64+0x20] ;  /* 0x0000200a06127981 */ /* 0x000ea6000c1e1b00 */
[----:B---3--:R-:W-:Y:S01]  /*0890*/  @!P4 DFMA R2, R4, R12, R2 ;  /* 0x0000000c0402c22b */ /* 0x008fe20000000002 */
[----:B------:R-:W3:Y:S01]  /*08a0*/  @!P1 LDG.E.64 R12, desc[UR10][R10.64+0x28] ;  /* 0x0000280a0a0c9981 */ /* 0x000ee2000c1e1b00 */
[----:B------:R-:W-:-:S03]  /*08b0*/  ISETP.GE.AND P4, PT, R20, UR6, PT ;  /* 0x0000000614007c0c */ /* 0x000fc6000bf86270 */
[----:B------:R-:W3:Y:S03]  /*08c0*/  @!P1 LDG.E.64 R4, desc[UR10][R6.64+0x28] ;  /* 0x0000280a06049981 */ /* 0x000ee6000c1e1b00 */
[----:B----4-:R-:W-:Y:S01]  /*08d0*/  @!P3 DFMA R2, R22, R24, R2 ;  /* 0x000000181602b22b */ /* 0x010fe20000000002 */
[----:B------:R-:W4:Y:S04]  /*08e0*/  @!P0 LDG.E.64 R22, desc[UR10][R10.64+0x30] ;  /* 0x0000300a0a168981 */ /* 0x000f28000c1e1b00 */
[----:B------:R-:W4:Y:S04]  /*08f0*/  @!P0 LDG.E.64 R24, desc[UR10][R6.64+0x30] ;  /* 0x0000300a06188981 */ /* 0x000f28000c1e1b00 */
[----:B------:R-:W4:Y:S04]  /*0900*/  @!P4 LDG.E.64 R26, desc[UR10][R10.64+0x38] ;  /* 0x0000380a0a1ac981 */ /* 0x000f28000c1e1b00 */
[----:B------:R-:W4:Y:S01]  /*0910*/  @!P4 LDG.E.64 R28, desc[UR10][R6.64+0x38] ;  /* 0x0000380a061cc981 */ /* 0x000f22000c1e1b00 */
[----:B-----5:R-:W-:Y:S01]  /*0920*/  @!P2 DFMA R2, R14, R8, R2 ;  /* 0x000000080e02a22b */ /* 0x020fe20000000002 */
[----:B------:R-:W-:-:S07]  /*0930*/  VIADD R21, R21, 0x8 ;  /* 0x0000000815157836 */ /* 0x000fce0000000000 */
[----:B--2---:R-:W-:-:S08]  /*0940*/  DFMA R2, R16, R18, R2 ;  /* 0x000000121002722b */ /* 0x004fd00000000002 */
[----:B---3--:R-:W-:-:S08]  /*0950*/  @!P1 DFMA R2, R12, R4, R2 ;  /* 0x000000040c02922b */ /* 0x008fd00000000002 */
[----:B----4-:R-:W-:-:S08]  /*0960*/  @!P0 DFMA R2, R22, R24, R2 ;  /* 0x000000181602822b */ /* 0x010fd00000000002 */
[----:B------:R-:W-:-:S11]  /*0970*/  @!P4 DFMA R2, R26, R28, R2 ;  /* 0x0000001c1a02c22b */ /* 0x000fd60000000002 */
.L_x_18:
[----:B------:R-:W-:Y:S05]  /*0980*/  BRA.U UP0, `(.L_x_15) ;  /* 0x00000001005c7547 */ /* 0x000fea000b800000 */
[----:B------:R-:W0:Y:S01]  /*0990*/  LDC.64 R22, c[0x0][0x380] ;  /* 0x0000e000ff167b82 */ /* 0x000e220000000a00 */
[C---:B------:R-:W-:Y:S01]  /*09a0*/  VIADD R4, R21.reuse, 0x1 ;  /* 0x0000000115047836 */ /* 0x040fe20000000000 */
[----:B------:R-:W-:Y:S01]  /*09b0*/  IADD3 R8, PT, PT, R21, 0x2, RZ ;  /* 0x0000000215087810 */ /* 0x000fe20007ffe0ff */
[----:B------:R-:W-:-:S03]  /*09c0*/  IMAD R5, R0, UR6, R21 ;  /* 0x0000000600057c24 */ /* 0x000fc6000f8e0215 */
[----:B------:R-:W-:Y:S02]  /*09d0*/  ISETP.GE.AND P0, PT, R4, UR6, PT ;  /* 0x0000000604007c0c */ /* 0x000fe4000bf06270 */
[----:B------:R-:W1:Y:S01]  /*09e0*/  LDC.64 R24, c[0x0][0x388] ;  /* 0x0000e200ff187b82 */ /* 0x000e620000000a00 */
[----:B------:R-:W-:Y:S01]  /*09f0*/  ISETP.GE.AND P1, PT, R8, UR6, PT ;  /* 0x0000000608007c0c */ /* 0x000fe2000bf26270 */
[----:B0-----:R-:W-:-:S05]  /*0a00*/  IMAD.WIDE R22, R5, 0x8, R22 ;  /* 0x0000000805167825 */ /* 0x001fca00078e0216 */
[----:B------:R-:W2:Y:S01]  /*0a10*/  LDG.E.64 R4, desc[UR10][R22.64] ;  /* 0x0000000a16047981 */ /* 0x000ea2000c1e1b00 */
[----:B-1----:R-:W-:-:S03]  /*0a20*/  IMAD.WIDE.U32 R24, R21, 0x8, R24 ;  /* 0x0000000815187825 */ /* 0x002fc600078e0018 */
[----:B------:R-:W3:Y:S04]  /*0a30*/  @!P0 LDG.E.64 R8, desc[UR10][R22.64+0x8] ;  /* 0x0000080a16088981 */ /* 0x000ee8000c1e1b00 */
[----:B------:R-:W2:Y:S01]  /*0a40*/  LDG.E.64 R6, desc[UR10][R24.64] ;  /* 0x0000000a18067981 */ /* 0x000ea2000c1e1b00 */
[----:B------:R-:W-:-:S03]  /*0a50*/  VIADD R21, R21, 0x3 ;  /* 0x0000000315157836 */ /* 0x000fc60000000000 */
[----:B------:R-:W3:Y:S02]  /*0a60*/  @!P0 LDG.E.64 R10, desc[UR10][R24.64+0x8] ;  /* 0x0000080a180a8981 */ /* 0x000ee4000c1e1b00 */
[----:B------:R-:W-:Y:S02]  /*0a70*/  ISETP.GE.AND P2, PT, R21, UR6, PT ;  /* 0x0000000615007c0c */ /* 0x000fe4000bf46270 */
[----:B------:R-:W4:Y:S04]  /*0a80*/  @!P1 LDG.E.64 R12, desc[UR10][R22.64+0x10] ;  /* 0x0000100a160c9981 */ /* 0x000f28000c1e1b00 */
[----:B------:R-:W4:Y:S07]  /*0a90*/  @!P1 LDG.E.64 R14, desc[UR10][R24.64+0x10] ;  /* 0x0000100a180e9981 */ /* 0x000f2e000c1e1b00 */
[----:B------:R-:W5:Y:S04]  /*0aa0*/  @!P2 LDG.E.64 R16, desc[UR10][R22.64+0x18] ;  /* 0x0000180a1610a981 */ /* 0x000f68000c1e1b00 */
[----:B------:R-:W5:Y:S01]  /*0ab0*/  @!P2 LDG.E.64 R18, desc[UR10][R24.64+0x18] ;  /* 0x0000180a1812a981 */ /* 0x000f62000c1e1b00 */
[----:B--2---:R-:W-:-:S08]  /*0ac0*/  DFMA R2, R4, R6, R2 ;  /* 0x000000060402722b */ /* 0x004fd00000000002 */
[----:B---3--:R-:W-:-:S08]  /*0ad0*/  @!P0 DFMA R2, R8, R10, R2 ;  /* 0x0000000a0802822b */ /* 0x008fd00000000002 */
[----:B----4-:R-:W-:-:S08]  /*0ae0*/  @!P1 DFMA R2, R12, R14, R2 ;  /* 0x0000000e0c02922b */ /* 0x010fd00000000002 */
[----:B-----5:R-:W-:-:S11]  /*0af0*/  @!P2 DFMA R2, R16, R18, R2 ;  /* 0x000000121002a22b */ /* 0x020fd60000000002 */
.L_x_15:
[----:B------:R-:W0:Y:S02]  /*0b00*/  LDC.64 R4, c[0x0][0x390] ;  /* 0x0000e400ff047b82 */ /* 0x000e240000000a00 */
[----:B0-----:R-:W-:-:S05]  /*0b10*/  IMAD.WIDE R4, R0, 0x8, R4 ;  /* 0x0000000800047825 */ /* 0x001fca00078e0204 */
[----:B------:R-:W-:Y:S01]  /*0b20*/  STG.E.64 desc[UR10][R4.64], R2 ;  /* 0x0000000204007986 */ /* 0x000fe2000c101b0a */
[----:B------:R-:W-:Y:S05]  /*0b30*/  EXIT ;  /* 0x000000000000794d */ /* 0x000fea0003800000 */
.L_x_19:
        /* <DEDUP_REMOVED lines=12> */
.L_x_29:


//--------------------- .text._Z10gemv_naivePKdS0_Pdii --------------------------
	.section	.text._Z10gemv_naivePKdS0_Pdii,"ax",@progbits
	.align	128
        .global         _Z10gemv_naivePKdS0_Pdii
        .type           _Z10gemv_naivePKdS0_Pdii,@function
        .size           _Z10gemv_naivePKdS0_Pdii,(.L_x_30 - _Z10gemv_naivePKdS0_Pdii)
        .other          _Z10gemv_naivePKdS0_Pdii,@"STO_CUDA_ENTRY STV_DEFAULT"
_Z10gemv_naivePKdS0_Pdii:
.text._Z10gemv_naivePKdS0_Pdii:
        /* <DEDUP_REMOVED lines=14> */
[----:B------:R-:W-:Y:S01]  /*00e0*/  HFMA2 R3, -RZ, RZ, 0, 0 ;  /* 0x00000000ff037431 */ /* 0x000fe200000001ff */
[----:B------:R-:W-:Y:S02]  /*00f0*/  ULOP3.LUT UR9, UR8, 0xf, URZ, 0xc0, !UPT ;  /* 0x0000000f08097892 */ /* 0x000fe4000f8ec0ff */
[----:B------:R-:W-:Y:S01]  /*0100*/  IMAD R2, R0, UR8, RZ ;  /* 0x0000000800027c24 */ /* 0x000fe2000f8e02ff */
[----:B------:R-:W-:Y:S01]  /*0110*/  CS2R R24, SRZ ;  /* 0x0000000000187805 */ /* 0x000fe2000001ff00 */
[----:B------:R-:W-:-:S03]  /*0120*/  UISETP.NE.AND UP0, UPT, UR9, URZ, UPT ;  /* 0x000000ff0900728c */ /* 0x000fc6000bf05270 */
[----:B------:R-:W-:Y:S08]  /*0130*/  BRA.U !UP1, `(.L_x_21) ;  /* 0x00000005091c7547 */ /* 0x000ff0000b800000 */
[----:B------:R-:W0:Y:S01]  /*0140*/  LDCU.128 UR12, c[0x0][0x380] ;  /* 0x00007000ff0c77ac */ /* 0x000e220008000c00 */
[----:B------:R-:W-:Y:S01]  /*0150*/  IMAD.MOV.U32 R26, RZ, RZ, R2 ;  /* 0x000000ffff1a7224 */ /* 0x000fe200078e0002 */
[----:B------:R-:W-:Y:S01]  /*0160*/  CS2R R24, SRZ ;  /* 0x0000000000187805 */ /* 0x000fe2000001ff00 */
[----:B------:R-:W-:-:S04]  /*0170*/  ULOP3.LUT UR10, UR8, 0x7ffffff0, URZ, 0xc0, !UPT ;  /* 0x7ffffff0080a7892 */ /* 0x000fc8000f8ec0ff */
[----:B------:R-:W-:Y:S02]  /*0180*/  UIADD3 UR11, UPT, UPT, -UR10, URZ, URZ ;  /* 0x000000ff0a0b7290 */ /* 0x000fe4000fffe1ff */
[----:B------:R-:W-:Y:S01]  /*0190*/  MOV R3, UR10 ;  /* 0x0000000a00037c02 */ /* 0x000fe20008000f00 */
[----:B0-----:R-:W-:Y:S02]  /*01a0*/  UIADD3 UR4, UP2, UPT, UR14, 0x40, URZ ;  /* 0x000000400e047890 */ /* 0x001fe4000ff5e0ff */
[----:B------:R-:W-:Y:S02]  /*01b0*/  UIADD3 UR6, UP1, UPT, UR12, 0x40, URZ ;  /* 0x000000400c067890 */ /* 0x000fe4000ff3e0ff */
[----:B------:R-:W-:Y:S02]  /*01c0*/  UIADD3.X UR5, UPT, UPT, URZ, UR15, URZ, UP2, !UPT ;  /* 0x0000000fff057290 */ /* 0x000fe400097fe4ff */
[----:B------:R-:W-:Y:S01]  /*01d0*/  IMAD.U32 R10, RZ, RZ, UR4 ;  /* 0x00000004ff0a7e24 */ /* 0x000fe2000f8e00ff */
[----:B------:R-:W-:-:S03]  /*01e0*/  UIADD3.X UR7, UPT, UPT, URZ, UR13, URZ, UP1, !UPT ;  /* 0x0000000dff077290 */ /* 0x000fc60008ffe4ff */
[----:B------:R-:W-:-:S09]  /*01f0*/  MOV R11, UR5 ;  /* 0x00000005000b7c02 */ /* 0x000fd20008000f00 */
.L_x_22:
        /* <DEDUP_REMOVED lines=50> */
[----:B------:R-:W-:-:S03]  /*0520*/  IADD3 R26, PT, PT, R26, 0x10, RZ ;  /* 0x000000101a1a7810 */ /* 0x000fc60007ffe0ff */
[----:B------:R-:W-:Y:S01]  /*0530*/  UISETP.NE.AND UP1, UPT, UR11, URZ, UPT ;  /* 0x000000ff0b00728c */ /* 0x000fe2000bf25270 */
[----:B--2---:R-:W-:-:S08]  /*0540*/  DFMA R10, R14, R12, R10 ;  /* 0x0000000c0e0a722b */ /* 0x004fd0000000000a */
[----:B---3--:R-:W-:-:S08]  /*0550*/  DFMA R10, R18, R16, R10 ;  /* 0x00000010120a722b */ /* 0x008fd0000000000a */
[----:B----4-:R-:W-:Y:S01]  /*0560*/  DFMA R24, R24, R22, R10 ;  /* 0x000000161818722b */ /* 0x010fe2000000000a */
[----:B------:R-:W-:-:S05]  /*0570*/  IADD3 R10, P0, PT, R6, 0x80, RZ ;  /* 0x00000080060a7810 */ /* 0x000fca0007f1e0ff */
[----:B------:R-:W-:Y:S02]  /*0580*/  IMAD.X R11, RZ, RZ, R7, P0 ;  /* 0x000000ffff0b7224 */ /* 0x000fe400000e0607 */
[----:B-----5:R-:W-:Y:S01]  /*0590*/  DFMA R24, R20, R8, R24 ;  /* 0x000000081418722b */ /* 0x020fe20000000018 */
[----:B------:R-:W-:Y:S10]  /*05a0*/  BRA.U UP1, `(.L_x_22) ;  /* 0xfffffffd01147547 */ /* 0x000ff4000b83ffff */
.L_x_21:
[----:B------:R-:W-:Y:S05]  /*05b0*/  BRA.U !UP0, `(.L_x_20) ;  /* 0x0000000508347547 */ /* 0x000fea000b800000 */
[----:B------:R-:W-:Y:S02]  /*05c0*/  UISETP.GE.U32.AND UP0, UPT, UR9, 0x8, UPT ;  /* 0x000000080900788c */ /* 0x000fe4000bf06070 */
[----:B------:R-:W-:-:S04]  /*05d0*/  ULOP3.LUT UR5, UR8, 0x7, URZ, 0xc0, !UPT ;  /* 0x0000000708057892 */ /* 0x000fc8000f8ec0ff */
[----:B------:R-:W-:-:S03]  /*05e0*/  UISETP.NE.AND UP1, UPT, UR5, URZ, UPT ;  /* 0x000000ff0500728c */ /* 0x000fc6000bf25270 */
[----:B------:R-:W-:Y:S08]  /*05f0*/  BRA.U !UP0, `(.L_x_23) ;  /* 0x0000000108787547 */ /* 0x000ff0000b800000 */
[----:B------:R-:W0:Y:S01]  /*0600*/  LDC.64 R10, c[0x0][0x380] ;  /* 0x0000e000ff0a7b82 */ /* 0x000e220000000a00 */
[----:B------:R-:W-:-:S07]  /*0610*/  IMAD.IADD R7, R2, 0x1, R3 ;  /* 0x0000000102077824 */ /* 0x000fce00078e0203 */
        /* <DEDUP_REMOVED lines=28> */
.L_x_23:
        /* <DEDUP_REMOVED lines=18> */
[----:B------:R-:W-:Y:S01]  /*0900*/  IADD3 R3, PT, PT, R3, 0x4, RZ ;  /* 0x0000000403037810 */ /* 0x000fe20007ffe0ff */
[----:B--2---:R-:W-:-:S08]  /*0910*/  DFMA R18, R18, R22, R24 ;  /* 0x000000161212722b */ /* 0x004fd00000000018 */
[----:B---3--:R-:W-:-:S08]  /*0920*/  DFMA R8, R8, R10, R18 ;  /* 0x0000000a0808722b */ /* 0x008fd00000000012 */
[----:B----4-:R-:W-:-:S08]  /*0930*/  DFMA R4, R4, R6, R8 ;  /* 0x000000060404722b */ /* 0x010fd00000000008 */
[----:B-----5:R-:W-:-:S11]  /*0940*/  DFMA R24, R12, R14, R4 ;  /* 0x0000000e0c18722b */ /* 0x020fd60000000004 */
.L_x_24:
[----:B------:R-:W-:Y:S05]  /*0950*/  BRA.U !UP1, `(.L_x_20) ;  /* 0x00000001094c7547 */ /* 0x000fea000b800000 */
[----:B------:R-:W0:Y:S01]  /*0960*/  LDC.64 R4, c[0x0][0x388] ;  /* 0x0000e200ff047b82 */ /* 0x000e220000000a00 */
[----:B------:R-:W-:Y:S01]  /*0970*/  IADD3 R9, PT, PT, R2, R3, RZ ;  /* 0x0000000302097210 */ /* 0x000fe20007ffe0ff */
[----:B------:R-:W-:-:S06]  /*0980*/  UIADD3 UR4, UPT, UPT, -UR4, URZ, URZ ;  /* 0x000000ff04047290 */ /* 0x000fcc000fffe1ff */
[----:B------:R-:W1:Y:S01]  /*0990*/  LDC.64 R6, c[0x0][0x380] ;  /* 0x0000e000ff067b82 */ /* 0x000e620000000a00 */
[----:B0-----:R-:W-:-:S04]  /*09a0*/  IMAD.WIDE.U32 R4, R3, 0x8, R4 ;  /* 0x0000000803047825 */ /* 0x001fc800078e0004 */
[----:B------:R-:W-:Y:S01]  /*09b0*/  IMAD.MOV.U32 R8, RZ, RZ, R4 ;  /* 0x000000ffff087224 */ /* 0x000fe200078e0004 */
[----:B------:R-:W-:-:S07]  /*09c0*/  MOV R11, R5 ;  /* 0x00000005000b7202 */ /* 0x000fce0000000f00 */
.L_x_25:
[----:B-1----:R-:W-:Y:S01]  /*09d0*/  IMAD.WIDE R2, R9, 0x8, R6 ;  /* 0x0000000809027825 */ /* 0x002fe200078e0206 */
[----:B------:R-:W-:-:S03]  /*09e0*/  MOV R4, R8 ;  /* 0x0000000800047202 */ /* 0x000fc60000000f00 */
[----:B------:R-:W-:Y:S02]  /*09f0*/  IMAD.MOV.U32 R5, RZ, RZ, R11 ;  /* 0x000000ffff057224 */ /* 0x000fe400078e000b */
[----:B------:R-:W2:Y:S04]  /*0a00*/  LDG.E.64 R2, desc[UR16][R2.64] ;  /* 0x0000001002027981 */ /* 0x000ea8000c1e1b00 */
[----:B------:R-:W2:Y:S01]  /*0a10*/  LDG.E.64 R4, desc[UR16][R4.64] ;  /* 0x0000001004047981 */ /* 0x000ea2000c1e1b00 */
[----:B------:R-:W-:Y:S01]  /*0a20*/  UIADD3 UR4, UPT, UPT, UR4, 0x1, URZ ;  /* 0x0000000104047890 */ /* 0x000fe2000fffe0ff */
[----:B------:R-:W-:Y:S02]  /*0a30*/  IADD3 R8, P0, PT, R8, 0x8, RZ ;  /* 0x0000000808087810 */ /* 0x000fe40007f1e0ff */
[----:B------:R-:W-:Y:S01]  /*0a40*/  IADD3 R9, PT, PT, R9, 0x1, RZ ;  /* 0x0000000109097810 */ /* 0x000fe20007ffe0ff */
[----:B------:R-:W-:Y:S01]  /*0a50*/  UISETP.NE.AND UP0, UPT, UR4, URZ, UPT ;  /* 0x000000ff0400728c */ /* 0x000fe2000bf05270 */
[----:B------:R-:W-:Y:S01]  /*0a60*/  IADD3.X R11, PT, PT, RZ, R11, RZ, P0, !PT ;  /* 0x0000000bff0b7210 */ /* 0x000fe200007fe4ff */
[----:B--2---:R-:W-:-:S07]  /*0a70*/  DFMA R24, R2, R4, R24 ;  /* 0x000000040218722b */ /* 0x004fce0000000018 */
[----:B------:R-:W-:Y:S05]  /*0a80*/  BRA.U UP0, `(.L_x_25) ;  /* 0xfffffffd00d07547 */ /* 0x000fea000b83ffff */
.L_x_20:
[----:B------:R-:W0:Y:S02]  /*0a90*/  LDC.64 R2, c[0x0][0x390] ;  /* 0x0000e400ff027b82 */ /* 0x000e240000000a00 */
[----:B0-----:R-:W-:-:S05]  /*0aa0*/  IMAD.WIDE R2, R0, 0x8, R2 ;  /* 0x0000000800027825 */ /* 0x001fca00078e0202 */
[----:B------:R-:W-:Y:S01]  /*0ab0*/  STG.E.64 desc[UR16][R2.64], R24 ;  /* 0x0000001802007986 */ /* 0x000fe2000c101b10 */
[----:B------:R-:W-:Y:S05]  /*0ac0*/  EXIT ;  /* 0x000000000000794d */ /* 0x000fea0003800000 */
.L_x_26:
        /* <DEDUP_REMOVED lines=11> */
.L_x_30:


//--------------------- .nv.shared.reserved.0     --------------------------
	.section	.nv.shared.reserved.0,"aw",@nobits
	.weak		__nv_reservedSMEM_offset_0_alias
	.size		__nv_reservedSMEM_offset_0_alias, 0, 64
	.other		__nv_reservedSMEM_offset_0_alias,@"STO_CUDA_RESERVED_SHARED STV_DEFAULT"
__nv_reservedSMEM_offset_0_alias:
	.zero		0
	.zero		64


//--------------------- .nv.shared._Z15gemv_shared_memPKdS0_Pdii --------------------------
	.section	.nv.shared._Z15gemv_shared_memPKdS0_Pdii,"aw",@nobits
	.sectionflags	@""
	.align	8
.nv.shared._Z15gemv_shared_memPKdS0_Pdii:
	.zero		5120


//--------------------- .nv.constant0._Z17gemv_register_optPKdS0_Pdii --------------------------
	.section	.nv.constant0._Z17gemv_register_optPKdS0_Pdii,"a",@progbits
	.sectionflags	@""
	.align	4
.nv.constant0._Z17gemv_register_optPKdS0_Pdii:
	.zero		928


//--------------------- .nv.constant0._Z15gemv_shared_memPKdS0_Pdii --------------------------
	.section	.nv.constant0._Z15gemv_shared_memPKdS0_Pdii,"a",@progbits
	.sectionflags	@""
	.align	4
.nv.constant0._Z15gemv_shared_memPKdS0_Pdii:
	.zero		928


//--------------------- .nv.constant0._Z19gemv_global_mem_optPKdS0_Pdii --------------------------
	.section	.nv.constant0._Z19gemv_global_mem_optPKdS0_Pdii,"a",@progbits
	.sectionflags	@""
	.align	4
.nv.constant0._Z19gemv_global_mem_optPKdS0_Pdii:
	.zero		928


//--------------------- .nv.constant0._Z10gemv_naivePKdS0_Pdii --------------------------
	.section	.nv.constant0._Z10gemv_naivePKdS0_Pdii,"a",@progbits
	.sectionflags	@""
	.align	4
.nv.constant0._Z10gemv_naivePKdS0_Pdii:
	.zero		928


//--------------------- SYMBOLS --------------------------

	.type		.nv.reservedSmem.offset0,@object
	.size		.nv.reservedSmem.offset0,0x4
	.type		.nv.reservedSmem.cap,@object
	.size		.nv.reservedSmem.cap,0x4
